	.target	sm_90a

	.elftype	@"ET_EXEC"


//--------------------- .note.nv.tkinfo           --------------------------
	.section	.note.nv.tkinfo,"",@"SHT_NOTE"
	.sectionflags	@"SHF_NOTE_NV_TKINFO"
	.tkinfo
        /*0018*/ 	.word	0x00000002
        /*0030*/ 	.string	""
        /*0030*/ 	.string	"ptxas"
        /*0030*/ 	.string	"Cuda compilation tools, release 13.0, V13.0.88"
        /*0030*/ 	.string	"Build cuda_13.0.r13.0/compiler.36424714_0"
        /*0030*/ 	.string	"-arch sm_90a -m 64 "



//--------------------- .note.nv.cuinfo           --------------------------
	.section	.note.nv.cuinfo,"",@"SHT_NOTE"
	.sectionflags	@"SHF_NOTE_NV_CUINFO"
        /*0018*/ 	.short	0x0002
        /*001a*/ 	.short	0x005a
        /*001c*/ 	.short	0x0082
	.zero		2


//--------------------- .nv.info                  --------------------------
	.section	.nv.info,"",@"SHT_CUDA_INFO"
	.align	4


	//----- nvinfo : EIATTR_REGCOUNT
	.align		4
        /*0000*/ 	.byte	0x04, 0x2f
        /*0002*/ 	.short	(.L_12 - .L_11)
	.align		4
.L_11:
        /*0004*/ 	.word	index@(_ZN7cutlass13device_kernelINS_4conv6kernel13ConvUniversalINS1_16ConvProblemShapeILNS1_8OperatorE2ELi2EEENS1_10collective14CollectiveConvINS1_46MainloopSm90TmaGmmaWarpSpecializedImplicitGemmILS5_2ELi28ELi2EN4cute5tupleIJNSA_1CILi2EEENSC_ILi1EEESE_EEENS1_36KernelImplicitTmaWarpSpecializedSm90ELi1EEENSB_IJNSC_ILi64EEENSB_IJSI_EEENSB_IJNSC_ILi32EEEEEEEEENS_10bfloat16_tESN_NSA_8TiledMMAINSA_8MMA_AtomIJNSA_4SM904GMMA27MMA_64x64x16_F32BF16BF16_SSILNSR_5MajorE1ELST_1ELNSR_7ScaleInE1ELSU_1EEEEEENSA_6LayoutINSB_IJSE_SE_SE_EEENSB_IJNSC_ILi0EEESZ_SZ_EEEEENSB_IJNSA_10UnderscoreES12_S12_EEEEENS7_6detail26Sm90ImplicitGemmTileTraitsINSA_13SM90_TMA_LOADENSA_14ComposedLayoutINSA_7SwizzleILi3ELi4ELi3EEENSA_18smem_ptr_flag_bitsILi16EEENSX_INSB_IJNSB_IJSI_SE_EEENSB_IJNSC_ILi8EEENSC_ILi4EEEEEENSB_IJSE_NSC_ILi28EEEEEEEEENSB_IJNSB_IJSE_SZ_EEENSB_IJSI_NSC_ILi512EEEEEENSB_IJSZ_NSC_ILi2048EEEEEEEEEEEEEvEENS16_INSA_30SM90_TMA_LOAD_IM2COL_MULTICASTES1R_vEEEENS_8epilogue10collective6detail29Sm90TmaWarpSpecializedAdapterINS1X_15DefaultEpilogueISN_NSB_IJlNSB_IJSE_llEEESZ_EEES22_NS1W_6thread17LinearCombinationISN_Li1EffLNS23_9ScaleType4KindE0ELNS_15FloatRoundStyleE2ESN_EENS_4gemm15EpilogueDefaultEEEEEvvEEEEvNT_6ParamsE)
        /*0008*/ 	.word	0x00000044


	//----- nvinfo : EIATTR_FRAME_SIZE
	.align		4
.L_12:
        /*000c*/ 	.byte	0x04, 0x11
        /*000e*/ 	.short	(.L_14 - .L_13)
	.align		4
.L_13:
        /*0010*/ 	.word	index@(_ZN7cutlass13device_kernelINS_4conv6kernel13ConvUniversalINS1_16ConvProblemShapeILNS1_8OperatorE2ELi2EEENS1_10collective14CollectiveConvINS1_46MainloopSm90TmaGmmaWarpSpecializedImplicitGemmILS5_2ELi28ELi2EN4cute5tupleIJNSA_1CILi2EEENSC_ILi1EEESE_EEENS1_36KernelImplicitTmaWarpSpecializedSm90ELi1EEENSB_IJNSC_ILi64EEENSB_IJSI_EEENSB_IJNSC_ILi32EEEEEEEEENS_10bfloat16_tESN_NSA_8TiledMMAINSA_8MMA_AtomIJNSA_4SM904GMMA27MMA_64x64x16_F32BF16BF16_SSILNSR_5MajorE1ELST_1ELNSR_7ScaleInE1ELSU_1EEEEEENSA_6LayoutINSB_IJSE_SE_SE_EEENSB_IJNSC_ILi0EEESZ_SZ_EEEEENSB_IJNSA_10UnderscoreES12_S12_EEEEENS7_6detail26Sm90ImplicitGemmTileTraitsINSA_13SM90_TMA_LOADENSA_14ComposedLayoutINSA_7SwizzleILi3ELi4ELi3EEENSA_18smem_ptr_flag_bitsILi16EEENSX_INSB_IJNSB_IJSI_SE_EEENSB_IJNSC_ILi8EEENSC_ILi4EEEEEENSB_IJSE_NSC_ILi28EEEEEEEEENSB_IJNSB_IJSE_SZ_EEENSB_IJSI_NSC_ILi512EEEEEENSB_IJSZ_NSC_ILi2048EEEEEEEEEEEEEvEENS16_INSA_30SM90_TMA_LOAD_IM2COL_MULTICASTES1R_vEEEENS_8epilogue10collective6detail29Sm90TmaWarpSpecializedAdapterINS1X_15DefaultEpilogueISN_NSB_IJlNSB_IJSE_llEEESZ_EEES22_NS1W_6thread17LinearCombinationISN_Li1EffLNS23_9ScaleType4KindE0ELNS_15FloatRoundStyleE2ESN_EENS_4gemm15EpilogueDefaultEEEEEvvEEEEvNT_6ParamsE)
        /*0014*/ 	.word	0x00000000


	//----- nvinfo : EIATTR_MIN_STACK_SIZE
	.align		4
.L_14:
        /*0018*/ 	.byte	0x04, 0x12
        /*001a*/ 	.short	(.L_16 - .L_15)
	.align		4
.L_15:
        /*001c*/ 	.word	index@(_ZN7cutlass13device_kernelINS_4conv6kernel13ConvUniversalINS1_16ConvProblemShapeILNS1_8OperatorE2ELi2EEENS1_10collective14CollectiveConvINS1_46MainloopSm90TmaGmmaWarpSpecializedImplicitGemmILS5_2ELi28ELi2EN4cute5tupleIJNSA_1CILi2EEENSC_ILi1EEESE_EEENS1_36KernelImplicitTmaWarpSpecializedSm90ELi1EEENSB_IJNSC_ILi64EEENSB_IJSI_EEENSB_IJNSC_ILi32EEEEEEEEENS_10bfloat16_tESN_NSA_8TiledMMAINSA_8MMA_AtomIJNSA_4SM904GMMA27MMA_64x64x16_F32BF16BF16_SSILNSR_5MajorE1ELST_1ELNSR_7ScaleInE1ELSU_1EEEEEENSA_6LayoutINSB_IJSE_SE_SE_EEENSB_IJNSC_ILi0EEESZ_SZ_EEEEENSB_IJNSA_10UnderscoreES12_S12_EEEEENS7_6detail26Sm90ImplicitGemmTileTraitsINSA_13SM90_TMA_LOADENSA_14ComposedLayoutINSA_7SwizzleILi3ELi4ELi3EEENSA_18smem_ptr_flag_bitsILi16EEENSX_INSB_IJNSB_IJSI_SE_EEENSB_IJNSC_ILi8EEENSC_ILi4EEEEEENSB_IJSE_NSC_ILi28EEEEEEEEENSB_IJNSB_IJSE_SZ_EEENSB_IJSI_NSC_ILi512EEEEEENSB_IJSZ_NSC_ILi2048EEEEEEEEEEEEEvEENS16_INSA_30SM90_TMA_LOAD_IM2COL_MULTICASTES1R_vEEEENS_8epilogue10collective6detail29Sm90TmaWarpSpecializedAdapterINS1X_15DefaultEpilogueISN_NSB_IJlNSB_IJSE_llEEESZ_EEES22_NS1W_6thread17LinearCombinationISN_Li1EffLNS23_9ScaleType4KindE0ELNS_15FloatRoundStyleE2ESN_EENS_4gemm15EpilogueDefaultEEEEEvvEEEEvNT_6ParamsE)
        /*0020*/ 	.word	0x00000000
.L_16:


//--------------------- .nv.compat                --------------------------
	.section	.nv.compat,"",@"SHT_CUDA_COMPAT_INFO"
	.align	4
        /*0000*/ 	.byte	0x02, 0x09, 0x01, 0x00, 0x02, 0x02, 0x04, 0x00, 0x02, 0x05, 0x05, 0x00, 0x03, 0x07, 0x01, 0x01
        /*0010*/ 	.byte	0x02, 0x03, 0x01, 0x00, 0x02, 0x06, 0x01, 0x00, 0x04, 0x0b, 0x08, 0x00, 0x00, 0x00, 0x00, 0x00
        /*0020*/ 	.byte	0x00, 0x00, 0x00, 0x00


//--------------------- .nv.info._ZN7cutlass13device_kernelINS_4conv6kernel13ConvUniversalINS1_16ConvProblemShapeILNS1_8OperatorE2ELi2EEENS1_10collective14CollectiveConvINS1_46MainloopSm90TmaGmmaWarpSpecializedImplicitGemmILS5_2ELi28ELi2EN4cute5tupleIJNSA_1CILi2EEENSC_ILi1EEESE_EEENS1_36KernelImplicitTmaWarpSpecializedSm90ELi1EEENSB_IJNSC_ILi64EEENSB_IJSI_EEENSB_IJNSC_ILi32EEEEEEEEENS_10bfloat16_tESN_NSA_8TiledMMAINSA_8MMA_AtomIJNSA_4SM904GMMA27MMA_64x64x16_F32BF16BF16_SSILNSR_5MajorE1ELST_1ELNSR_7ScaleInE1ELSU_1EEEEEENSA_6LayoutINSB_IJSE_SE_SE_EEENSB_IJNSC_ILi0EEESZ_SZ_EEEEENSB_IJNSA_10UnderscoreES12_S12_EEEEENS7_6detail26Sm90ImplicitGemmTileTraitsINSA_13SM90_TMA_LOADENSA_14ComposedLayoutINSA_7SwizzleILi3ELi4ELi3EEENSA_18smem_ptr_flag_bitsILi16EEENSX_INSB_IJNSB_IJSI_SE_EEENSB_IJNSC_ILi8EEENSC_ILi4EEEEEENSB_IJSE_NSC_ILi28EEEEEEEEENSB_IJNSB_IJSE_SZ_EEENSB_IJSI_NSC_ILi512EEEEEENSB_IJSZ_NSC_ILi2048EEEEEEEEEEEEEvEENS16_INSA_30SM90_TMA_LOAD_IM2COL_MULTICASTES1R_vEEEENS_8epilogue10collective6detail29Sm90TmaWarpSpecializedAdapterINS1X_15DefaultEpilogueISN_NSB_IJlNSB_IJSE_llEEESZ_EEES22_NS1W_6thread17LinearCombinationISN_Li1EffLNS23_9ScaleType4KindE0ELNS_15FloatRoundStyleE2ESN_EENS_4gemm15EpilogueDefaultEEEEEvvEEEEvNT_6ParamsE --------------------------
	.section	.nv.info._ZN7cutlass13device_kernelINS_4conv6kernel13ConvUniversalINS1_16ConvProblemShapeILNS1_8OperatorE2ELi2EEENS1_10collective14CollectiveConvINS1_46MainloopSm90TmaGmmaWarpSpecializedImplicitGemmILS5_2ELi28ELi2EN4cute5tupleIJNSA_1CILi2EEENSC_ILi1EEESE_EEENS1_36KernelImplicitTmaWarpSpecializedSm90ELi1EEENSB_IJNSC_ILi64EEENSB_IJSI_EEENSB_IJNSC_ILi32EEEEEEEEENS_10bfloat16_tESN_NSA_8TiledMMAINSA_8MMA_AtomIJNSA_4SM904GMMA27MMA_64x64x16_F32BF16BF16_SSILNSR_5MajorE1ELST_1ELNSR_7ScaleInE1ELSU_1EEEEEENSA_6LayoutINSB_IJSE_SE_SE_EEENSB_IJNSC_ILi0EEESZ_SZ_EEEEENSB_IJNSA_10UnderscoreES12_S12_EEEEENS7_6detail26Sm90ImplicitGemmTileTraitsINSA_13SM90_TMA_LOADENSA_14ComposedLayoutINSA_7SwizzleILi3ELi4ELi3EEENSA_18smem_ptr_flag_bitsILi16EEENSX_INSB_IJNSB_IJSI_SE_EEENSB_IJNSC_ILi8EEENSC_ILi4EEEEEENSB_IJSE_NSC_ILi28EEEEEEEEENSB_IJNSB_IJSE_SZ_EEENSB_IJSI_NSC_ILi512EEEEEENSB_IJSZ_NSC_ILi2048EEEEEEEEEEEEEvEENS16_INSA_30SM90_TMA_LOAD_IM2COL_MULTICASTES1R_vEEEENS_8epilogue10collective6detail29Sm90TmaWarpSpecializedAdapterINS1X_15DefaultEpilogueISN_NSB_IJlNSB_IJSE_llEEESZ_EEES22_NS1W_6thread17LinearCombinationISN_Li1EffLNS23_9ScaleType4KindE0ELNS_15FloatRoundStyleE2ESN_EENS_4gemm15EpilogueDefaultEEEEEvvEEEEvNT_6ParamsE,"",@"SHT_CUDA_INFO"
	.sectionflags	@""
	.align	4


	//----- nvinfo : EIATTR_CUDA_API_VERSION
	.align		4
        /*0000*/ 	.byte	0x04, 0x37
        /*0002*/ 	.short	(.L_18 - .L_17)
.L_17:
        /*0004*/ 	.word	0x00000082


	//----- nvinfo : EIATTR_KPARAM_INFO
	.align		4
.L_18:
        /*0008*/ 	.byte	0x04, 0x17
        /*000a*/ 	.short	(.L_20 - .L_19)
.L_19:
        /*000c*/ 	.word	0x00000000
        /*0010*/ 	.short	0x0000
        /*0012*/ 	.short	0x0070
        /*0014*/ 	.byte	0x00, 0xf0, 0x01, 0x0e


	//----- nvinfo : EIATTR_SPARSE_MMA_MASK
	.align		4
.L_20:
        /*0018*/ 	.byte	0x03, 0x50
        /*001a*/ 	.short	0x0000


	//----- nvinfo : EIATTR_MAXREG_COUNT
	.align		4
        /*001c*/ 	.byte	0x03, 0x1b
        /*001e*/ 	.short	0x00ff


	//----- nvinfo : EIATTR_NUM_BARRIERS
	.align		4
        /*0020*/ 	.byte	0x02, 0x4c
        /*0022*/ 	.byte	0x01
	.zero		1


	//----- nvinfo : EIATTR_MERCURY_ISA_VERSION
	.align		4
        /*0024*/ 	.byte	0x03, 0x5f
        /*0026*/ 	.short	0x0101


	//----- nvinfo : EIATTR_COOP_GROUP_MASK_REGIDS
	.align		4
        /*0028*/ 	.byte	0x04, 0x29
        /*002a*/ 	.short	(.L_22 - .L_21)


	//   ....[0]....
.L_21:
        /*002c*/ 	.word	0xffffffff


	//   ....[1]....
        /*0030*/ 	.word	0xffffffff


	//   ....[2]....
        /*0034*/ 	.word	0xffffffff


	//   ....[3]....
        /*0038*/ 	.word	0xffffffff


	//----- nvinfo : EIATTR_COOP_GROUP_INSTR_OFFSETS
	.align		4
.L_22:
        /*003c*/ 	.byte	0x04, 0x28
        /*003e*/ 	.short	(.L_24 - .L_23)


	//   ....[0]....
.L_23:
        /*0040*/ 	.word	0x00000070


	//   ....[1]....
        /*0044*/ 	.word	0x00000080


	//   ....[2]....
        /*0048*/ 	.word	0x00000140


	//   ....[3]....
        /*004c*/ 	.word	0x000009d0


	//----- nvinfo : EIATTR_MBARRIER_INSTR_OFFSETS
	.align		4
.L_24:
        /*0050*/ 	.byte	0x04, 0x39
        /*0052*/ 	.short	(.L_26 - .L_25)


	//   ....[0]....
.L_25:
        /*0054*/ 	.word	0x00000310
        /*0058*/ 	.word	0x000000ff
        /*005c*/ 	.word	0x00038000
        /*0060*/ 	.short	0x0100
        /*0062*/ 	.byte	0x08
	.zero		1


	//   ....[1]....
        /*0064*/ 	.word	0x00000320
        /*0068*/ 	.word	0x000000ff
        /*006c*/ 	.word	0x000380e0
        /*0070*/ 	.short	0x0100
        /*0072*/ 	.byte	0x08
	.zero		1


	//   ....[2]....
        /*0074*/ 	.word	0x00000330
        /*0078*/ 	.word	0x000000ff
        /*007c*/ 	.word	0x00038008
        /*0080*/ 	.short	0x0100
        /*0082*/ 	.byte	0x08
	.zero		1


	//   ....[3]....
        /*0084*/ 	.word	0x00000340
        /*0088*/ 	.word	0x000000ff
        /*008c*/ 	.word	0x000380e8
        /*0090*/ 	.short	0x0100
        /*0092*/ 	.byte	0x08
	.zero		1


	//   ....[4]....
        /*0094*/ 	.word	0x00000350
        /*0098*/ 	.word	0x000000ff
        /*009c*/ 	.word	0x00038010
        /*00a0*/ 	.short	0x0100
        /*00a2*/ 	.byte	0x08
	.zero		1


	//   ....[5]....
        /*00a4*/ 	.word	0x00000360
        /*00a8*/ 	.word	0x000000ff
        /*00ac*/ 	.word	0x000380f0
        /*00b0*/ 	.short	0x0100
        /*00b2*/ 	.byte	0x08
	.zero		1


	//   ....[6]....
        /*00b4*/ 	.word	0x00000370
        /*00b8*/ 	.word	0x000000ff
        /*00bc*/ 	.word	0x00038018
        /*00c0*/ 	.short	0x0100
        /*00c2*/ 	.byte	0x08
	.zero		1


	//   ....[7]....
        /*00c4*/ 	.word	0x00000380
        /*00c8*/ 	.word	0x000000ff
        /*00cc*/ 	.word	0x000380f8
        /*00d0*/ 	.short	0x0100
        /*00d2*/ 	.byte	0x08
	.zero		1


	//   ....[8]....
        /*00d4*/ 	.word	0x00000390
        /*00d8*/ 	.word	0x000000ff
        /*00dc*/ 	.word	0x00038020
        /*00e0*/ 	.short	0x0100
        /*00e2*/ 	.byte	0x08
	.zero		1


	//   ....[9]....
        /*00e4*/ 	.word	0x000003a0
        /*00e8*/ 	.word	0x000000ff
        /*00ec*/ 	.word	0x00038100
        /*00f0*/ 	.short	0x0100
        /*00f2*/ 	.byte	0x08
	.zero		1


	//   ....[10]....
        /*00f4*/ 	.word	0x000003b0
        /*00f8*/ 	.word	0x000000ff
        /*00fc*/ 	.word	0x00038028
        /*0100*/ 	.short	0x0100
        /*0102*/ 	.byte	0x08
	.zero		1


	//   ....[11]....
        /*0104*/ 	.word	0x000003c0
        /*0108*/ 	.word	0x000000ff
        /*010c*/ 	.word	0x00038108
        /*0110*/ 	.short	0x0100
        /*0112*/ 	.byte	0x08
	.zero		1


	//   ....[12]....
        /*0114*/ 	.word	0x000003d0
        /*0118*/ 	.word	0x000000ff
        /*011c*/ 	.word	0x00038030
        /*0120*/ 	.short	0x0100
        /*0122*/ 	.byte	0x08
	.zero		1


	//   ....[13]....
        /*0124*/ 	.word	0x000003e0
        /*0128*/ 	.word	0x000000ff
        /*012c*/ 	.word	0x00038110
        /*0130*/ 	.short	0x0100
        /*0132*/ 	.byte	0x08
	.zero		1


	//   ....[14]....
        /*0134*/ 	.word	0x000003f0
        /*0138*/ 	.word	0x000000ff
        /*013c*/ 	.word	0x00038038
        /*0140*/ 	.short	0x0100
        /*0142*/ 	.byte	0x08
	.zero		1


	//   ....[15]....
        /*0144*/ 	.word	0x00000400
        /*0148*/ 	.word	0x000000ff
        /*014c*/ 	.word	0x00038118
        /*0150*/ 	.short	0x0100
        /*0152*/ 	.byte	0x08
	.zero		1


	//   ....[16]....
        /*0154*/ 	.word	0x00000410
        /*0158*/ 	.word	0x000000ff
        /*015c*/ 	.word	0x00038040
        /*0160*/ 	.short	0x0100
        /*0162*/ 	.byte	0x08
	.zero		1


	//   ....[17]....
        /*0164*/ 	.word	0x00000420
        /*0168*/ 	.word	0x000000ff
        /*016c*/ 	.word	0x00038120
        /*0170*/ 	.short	0x0100
        /*0172*/ 	.byte	0x08
	.zero		1


	//   ....[18]....
        /*0174*/ 	.word	0x00000430
        /*0178*/ 	.word	0x000000ff
        /*017c*/ 	.word	0x00038048
        /*0180*/ 	.short	0x0100
        /*0182*/ 	.byte	0x08
	.zero		1


	//   ....[19]....
        /*0184*/ 	.word	0x00000440
        /*0188*/ 	.word	0x000000ff
        /*018c*/ 	.word	0x00038128
        /*0190*/ 	.short	0x0100
        /*0192*/ 	.byte	0x08
	.zero		1


	//   ....[20]....
        /*0194*/ 	.word	0x00000450
        /*0198*/ 	.word	0x000000ff
        /*019c*/ 	.word	0x00038050
        /*01a0*/ 	.short	0x0100
        /*01a2*/ 	.byte	0x08
	.zero		1


	//   ....[21]....
        /*01a4*/ 	.word	0x00000460
        /*01a8*/ 	.word	0x000000ff
        /*01ac*/ 	.word	0x00038130
        /*01b0*/ 	.short	0x0100
        /*01b2*/ 	.byte	0x08
	.zero		1


	//   ....[22]....
        /*01b4*/ 	.word	0x00000470
        /*01b8*/ 	.word	0x000000ff
        /*01bc*/ 	.word	0x00038058
        /*01c0*/ 	.short	0x0100
        /*01c2*/ 	.byte	0x08
	.zero		1


	//   ....[23]....
        /*01c4*/ 	.word	0x00000480
        /*01c8*/ 	.word	0x000000ff
        /*01cc*/ 	.word	0x00038138
        /*01d0*/ 	.short	0x0100
        /*01d2*/ 	.byte	0x08
	.zero		1


	//   ....[24]....
        /*01d4*/ 	.word	0x00000490
        /*01d8*/ 	.word	0x000000ff
        /*01dc*/ 	.word	0x00038060
        /*01e0*/ 	.short	0x0100
        /*01e2*/ 	.byte	0x08
	.zero		1


	//   ....[25]....
        /*01e4*/ 	.word	0x000004a0
        /*01e8*/ 	.word	0x000000ff
        /*01ec*/ 	.word	0x00038140
        /*01f0*/ 	.short	0x0100
        /*01f2*/ 	.byte	0x08
	.zero		1


	//   ....[26]....
        /*01f4*/ 	.word	0x000004b0
        /*01f8*/ 	.word	0x000000ff
        /*01fc*/ 	.word	0x00038068
        /*0200*/ 	.short	0x0100
        /*0202*/ 	.byte	0x08
	.zero		1


	//   ....[27]....
        /*0204*/ 	.word	0x000004c0
        /*0208*/ 	.word	0x000000ff
        /*020c*/ 	.word	0x00038148
        /*0210*/ 	.short	0x0100
        /*0212*/ 	.byte	0x08
	.zero		1


	//   ....[28]....
        /*0214*/ 	.word	0x000004d0
        /*0218*/ 	.word	0x000000ff
        /*021c*/ 	.word	0x00038070
        /*0220*/ 	.short	0x0100
        /*0222*/ 	.byte	0x08
	.zero		1


	//   ....[29]....
        /*0224*/ 	.word	0x000004e0
        /*0228*/ 	.word	0x000000ff
        /*022c*/ 	.word	0x00038150
        /*0230*/ 	.short	0x0100
        /*0232*/ 	.byte	0x08
	.zero		1


	//   ....[30]....
        /*0234*/ 	.word	0x000004f0
        /*0238*/ 	.word	0x000000ff
        /*023c*/ 	.word	0x00038078
        /*0240*/ 	.short	0x0100
        /*0242*/ 	.byte	0x08
	.zero		1


	//   ....[31]....
        /*0244*/ 	.word	0x00000500
        /*0248*/ 	.word	0x000000ff
        /*024c*/ 	.word	0x00038158
        /*0250*/ 	.short	0x0100
        /*0252*/ 	.byte	0x08
	.zero		1


	//   ....[32]....
        /*0254*/ 	.word	0x00000510
        /*0258*/ 	.word	0x000000ff
        /*025c*/ 	.word	0x00038080
        /*0260*/ 	.short	0x0100
        /*0262*/ 	.byte	0x08
	.zero		1


	//   ....[33]....
        /*0264*/ 	.word	0x00000520
        /*0268*/ 	.word	0x000000ff
        /*026c*/ 	.word	0x00038160
        /*0270*/ 	.short	0x0100
        /*0272*/ 	.byte	0x08
	.zero		1


	//   ....[34]....
        /*0274*/ 	.word	0x00000530
        /*0278*/ 	.word	0x000000ff
        /*027c*/ 	.word	0x00038088
        /*0280*/ 	.short	0x0100
        /*0282*/ 	.byte	0x08
	.zero		1


	//   ....[35]....
        /*0284*/ 	.word	0x00000540
        /*0288*/ 	.word	0x000000ff
        /*028c*/ 	.word	0x00038168
        /*0290*/ 	.short	0x0100
        /*0292*/ 	.byte	0x08
	.zero		1


	//   ....[36]....
        /*0294*/ 	.word	0x00000550
        /*0298*/ 	.word	0x000000ff
        /*029c*/ 	.word	0x00038090
        /*02a0*/ 	.short	0x0100
        /*02a2*/ 	.byte	0x08
	.zero		1


	//   ....[37]....
        /*02a4*/ 	.word	0x00000560
        /*02a8*/ 	.word	0x000000ff
        /*02ac*/ 	.word	0x00038170
        /*02b0*/ 	.short	0x0100
        /*02b2*/ 	.byte	0x08
	.zero		1


	//   ....[38]....
        /*02b4*/ 	.word	0x00000570
        /*02b8*/ 	.word	0x000000ff
        /*02bc*/ 	.word	0x00038098
        /*02c0*/ 	.short	0x0100
        /*02c2*/ 	.byte	0x08
	.zero		1


	//   ....[39]....
        /*02c4*/ 	.word	0x00000580
        /*02c8*/ 	.word	0x000000ff
        /*02cc*/ 	.word	0x00038178
        /*02d0*/ 	.short	0x0100
        /*02d2*/ 	.byte	0x08
	.zero		1


	//   ....[40]....
        /*02d4*/ 	.word	0x00000590
        /*02d8*/ 	.word	0x000000ff
        /*02dc*/ 	.word	0x000380a0
        /*02e0*/ 	.short	0x0100
        /*02e2*/ 	.byte	0x08
	.zero		1


	//   ....[41]....
        /*02e4*/ 	.word	0x000005a0
        /*02e8*/ 	.word	0x000000ff
        /*02ec*/ 	.word	0x00038180
        /*02f0*/ 	.short	0x0100
        /*02f2*/ 	.byte	0x08
	.zero		1


	//   ....[42]....
        /*02f4*/ 	.word	0x000005b0
        /*02f8*/ 	.word	0x000000ff
        /*02fc*/ 	.word	0x000380a8
        /*0300*/ 	.short	0x0100
        /*0302*/ 	.byte	0x08
	.zero		1


	//   ....[43]....
        /*0304*/ 	.word	0x000005c0
        /*0308*/ 	.word	0x000000ff
        /*030c*/ 	.word	0x00038188
        /*0310*/ 	.short	0x0100
        /*0312*/ 	.byte	0x08
	.zero		1


	//   ....[44]....
        /*0314*/ 	.word	0x000005d0
        /*0318*/ 	.word	0x000000ff
        /*031c*/ 	.word	0x000380b0
        /*0320*/ 	.short	0x0100
        /*0322*/ 	.byte	0x08
	.zero		1


	//   ....[45]....
        /*0324*/ 	.word	0x000005e0
        /*0328*/ 	.word	0x000000ff
        /*032c*/ 	.word	0x00038190
        /*0330*/ 	.short	0x0100
        /*0332*/ 	.byte	0x08
	.zero		1


	//   ....[46]....
        /*0334*/ 	.word	0x000005f0
        /*0338*/ 	.word	0x000000ff
        /*033c*/ 	.word	0x000380b8
        /*0340*/ 	.short	0x0100
        /*0342*/ 	.byte	0x08
	.zero		1


	//   ....[47]....
        /*0344*/ 	.word	0x00000600
        /*0348*/ 	.word	0x000000ff
        /*034c*/ 	.word	0x00038198
        /*0350*/ 	.short	0x0100
        /*0352*/ 	.byte	0x08
	.zero		1


	//   ....[48]....
        /*0354*/ 	.word	0x00000610
        /*0358*/ 	.word	0x000000ff
        /*035c*/ 	.word	0x000380c0
        /*0360*/ 	.short	0x0100
        /*0362*/ 	.byte	0x08
	.zero		1


	//   ....[49]....
        /*0364*/ 	.word	0x00000620
        /*0368*/ 	.word	0x000000ff
        /*036c*/ 	.word	0x000381a0
        /*0370*/ 	.short	0x0100
        /*0372*/ 	.byte	0x08
	.zero		1


	//   ....[50]....
        /*0374*/ 	.word	0x00000630
        /*0378*/ 	.word	0x000000ff
        /*037c*/ 	.word	0x000380c8
        /*0380*/ 	.short	0x0100
        /*0382*/ 	.byte	0x08
	.zero		1


	//   ....[51]....
        /*0384*/ 	.word	0x00000640
        /*0388*/ 	.word	0x000000ff
        /*038c*/ 	.word	0x000381a8
        /*0390*/ 	.short	0x0100
        /*0392*/ 	.byte	0x08
	.zero		1


	//   ....[52]....
        /*0394*/ 	.word	0x00000650
        /*0398*/ 	.word	0x000000ff
        /*039c*/ 	.word	0x000380d0
        /*03a0*/ 	.short	0x0100
        /*03a2*/ 	.byte	0x08
	.zero		1


	//   ....[53]....
        /*03a4*/ 	.word	0x00000660
        /*03a8*/ 	.word	0x000000ff
        /*03ac*/ 	.word	0x000381b0
        /*03b0*/ 	.short	0x0100
        /*03b2*/ 	.byte	0x08
	.zero		1


	//   ....[54]....
        /*03b4*/ 	.word	0x00000670
        /*03b8*/ 	.word	0x000000ff
        /*03bc*/ 	.word	0x000380d8
        /*03c0*/ 	.short	0x0100
        /*03c2*/ 	.byte	0x08
	.zero		1


	//   ....[55]....
        /*03c4*/ 	.word	0x00000680
        /*03c8*/ 	.word	0x000000ff
        /*03cc*/ 	.word	0x000381b8
        /*03d0*/ 	.short	0x0100
        /*03d2*/ 	.byte	0x08
	.zero		1


	//   ....[56]....
        /*03d4*/ 	.word	0x000012b0
        /*03d8*/ 	.word	0x00000008
        /*03dc*/ 	.word	0x00038000
        /*03e0*/ 	.short	0x010a
        /*03e2*/ 	.byte	0x3f
	.zero		1


	//   ....[57]....
        /*03e4*/ 	.word	0x00001550
        /*03e8*/ 	.word	0x0000000a
        /*03ec*/ 	.word	0x00038000
        /*03f0*/ 	.short	0x010a
        /*03f2*/ 	.byte	0x3f
	.zero		1


	//   ....[58]....
        /*03f4*/ 	.word	0x000016b0
        /*03f8*/ 	.word	0x0000000a
        /*03fc*/ 	.word	0x00000000
        /*0400*/ 	.short	0x0101
        /*0402*/ 	.byte	0x3f
	.zero		1


	//   ....[59]....
        /*0404*/ 	.word	0x00001900
        /*0408*/ 	.word	0x00000006
        /*040c*/ 	.word	0x00000000
        /*0410*/ 	.short	0x0101
        /*0412*/ 	.byte	0x3f
	.zero		1


	//   ....[60]....
        /*0414*/ 	.word	0x00004180
        /*0418*/ 	.word	0x00000009
        /*041c*/ 	.word	0x000380e0
        /*0420*/ 	.short	0x010a
        /*0422*/ 	.byte	0x3f
	.zero		1


	//   ....[61]....
        /*0424*/ 	.word	0x00004780
        /*0428*/ 	.word	0x00000002
        /*042c*/ 	.word	0x00000000
        /*0430*/ 	.short	0x010a
        /*0432*/ 	.byte	0x3f
	.zero		1


	//   ....[62]....
        /*0434*/ 	.word	0x00004830
        /*0438*/ 	.word	0x00000002
        /*043c*/ 	.word	0x00000000
        /*0440*/ 	.short	0x010a
        /*0442*/ 	.byte	0x3f
	.zero		1


	//   ....[63]....
        /*0444*/ 	.word	0x000048e0
        /*0448*/ 	.word	0x00000002
        /*044c*/ 	.word	0x00000000
        /*0450*/ 	.short	0x010a
        /*0452*/ 	.byte	0x3f
	.zero		1


	//   ....[64]....
        /*0454*/ 	.word	0x00004990
        /*0458*/ 	.word	0x00000002
        /*045c*/ 	.word	0x00000000
        /*0460*/ 	.short	0x010a
        /*0462*/ 	.byte	0x3f
	.zero		1


	//   ....[65]....
        /*0464*/ 	.word	0x00004a40
        /*0468*/ 	.word	0x00000002
        /*046c*/ 	.word	0x00000000
        /*0470*/ 	.short	0x010a
        /*0472*/ 	.byte	0x3f
	.zero		1


	//   ....[66]....
        /*0474*/ 	.word	0x00004af0
        /*0478*/ 	.word	0x00000002
        /*047c*/ 	.word	0x00000000
        /*0480*/ 	.short	0x010a
        /*0482*/ 	.byte	0x3f
	.zero		1


	//   ....[67]....
        /*0484*/ 	.word	0x00004ba0
        /*0488*/ 	.word	0x00000002
        /*048c*/ 	.word	0x00000000
        /*0490*/ 	.short	0x010a
        /*0492*/ 	.byte	0x3f
	.zero		1


	//   ....[68]....
        /*0494*/ 	.word	0x00004c50
        /*0498*/ 	.word	0x00000002
        /*049c*/ 	.word	0x00000000
        /*04a0*/ 	.short	0x010a
        /*04a2*/ 	.byte	0x3f
	.zero		1


	//   ....[69]....
        /*04a4*/ 	.word	0x00004d00
        /*04a8*/ 	.word	0x00000002
        /*04ac*/ 	.word	0x00000000
        /*04b0*/ 	.short	0x010a
        /*04b2*/ 	.byte	0x3f
	.zero		1


	//   ....[70]....
        /*04b4*/ 	.word	0x00004db0
        /*04b8*/ 	.word	0x00000002
        /*04bc*/ 	.word	0x00000000
        /*04c0*/ 	.short	0x010a
        /*04c2*/ 	.byte	0x3f
	.zero		1


	//   ....[71]....
        /*04c4*/ 	.word	0x00004e60
        /*04c8*/ 	.word	0x00000002
        /*04cc*/ 	.word	0x00000000
        /*04d0*/ 	.short	0x010a
        /*04d2*/ 	.byte	0x3f
	.zero		1


	//   ....[72]....
        /*04d4*/ 	.word	0x00004f10
        /*04d8*/ 	.word	0x00000002
        /*04dc*/ 	.word	0x00000000
        /*04e0*/ 	.short	0x010a
        /*04e2*/ 	.byte	0x3f
	.zero		1


	//   ....[73]....
        /*04e4*/ 	.word	0x00004fc0
        /*04e8*/ 	.word	0x00000002
        /*04ec*/ 	.word	0x00000000
        /*04f0*/ 	.short	0x010a
        /*04f2*/ 	.byte	0x3f
	.zero		1


	//   ....[74]....
        /*04f4*/ 	.word	0x00005070
        /*04f8*/ 	.word	0x00000002
        /*04fc*/ 	.word	0x00000000
        /*0500*/ 	.short	0x010a
        /*0502*/ 	.byte	0x3f
	.zero		1


	//   ....[75]....
        /*0504*/ 	.word	0x00005120
        /*0508*/ 	.word	0x00000002
        /*050c*/ 	.word	0x00000000
        /*0510*/ 	.short	0x010a
        /*0512*/ 	.byte	0x3f
	.zero		1


	//   ....[76]....
        /*0514*/ 	.word	0x000051d0
        /*0518*/ 	.word	0x00000002
        /*051c*/ 	.word	0x00000000
        /*0520*/ 	.short	0x010a
        /*0522*/ 	.byte	0x3f
	.zero		1


	//   ....[77]....
        /*0524*/ 	.word	0x00005280
        /*0528*/ 	.word	0x00000002
        /*052c*/ 	.word	0x00000000
        /*0530*/ 	.short	0x010a
        /*0532*/ 	.byte	0x3f
	.zero		1


	//   ....[78]....
        /*0534*/ 	.word	0x00005330
        /*0538*/ 	.word	0x00000002
        /*053c*/ 	.word	0x00000000
        /*0540*/ 	.short	0x010a
        /*0542*/ 	.byte	0x3f
	.zero		1


	//   ....[79]....
        /*0544*/ 	.word	0x000053e0
        /*0548*/ 	.word	0x00000002
        /*054c*/ 	.word	0x00000000
        /*0550*/ 	.short	0x010a
        /*0552*/ 	.byte	0x3f
	.zero		1


	//   ....[80]....
        /*0554*/ 	.word	0x00005490
        /*0558*/ 	.word	0x00000002
        /*055c*/ 	.word	0x00000000
        /*0560*/ 	.short	0x010a
        /*0562*/ 	.byte	0x3f
	.zero		1


	//   ....[81]....
        /*0564*/ 	.word	0x00005540
        /*0568*/ 	.word	0x00000002
        /*056c*/ 	.word	0x00000000
        /*0570*/ 	.short	0x010a
        /*0572*/ 	.byte	0x3f
	.zero		1


	//   ....[82]....
        /*0574*/ 	.word	0x000055f0
        /*0578*/ 	.word	0x00000002
        /*057c*/ 	.word	0x00000000
        /*0580*/ 	.short	0x010a
        /*0582*/ 	.byte	0x3f
	.zero		1


	//   ....[83]....
        /*0584*/ 	.word	0x000056a0
        /*0588*/ 	.word	0x00000002
        /*058c*/ 	.word	0x00000000
        /*0590*/ 	.short	0x010a
        /*0592*/ 	.byte	0x3f
	.zero		1


	//   ....[84]....
        /*0594*/ 	.word	0x00005750
        /*0598*/ 	.word	0x00000002
        /*059c*/ 	.word	0x00000000
        /*05a0*/ 	.short	0x010a
        /*05a2*/ 	.byte	0x3f
	.zero		1


	//   ....[85]....
        /*05a4*/ 	.word	0x00005800
        /*05a8*/ 	.word	0x00000002
        /*05ac*/ 	.word	0x00000000
        /*05b0*/ 	.short	0x010a
        /*05b2*/ 	.byte	0x3f
	.zero		1


	//   ....[86]....
        /*05b4*/ 	.word	0x000058b0
        /*05b8*/ 	.word	0x00000002
        /*05bc*/ 	.word	0x00000000
        /*05c0*/ 	.short	0x010a
        /*05c2*/ 	.byte	0x3f
	.zero		1


	//   ....[87]....
        /*05c4*/ 	.word	0x00005960
        /*05c8*/ 	.word	0x00000002
        /*05cc*/ 	.word	0x00000000
        /*05d0*/ 	.short	0x010a
        /*05d2*/ 	.byte	0x3f
	.zero		1


	//   ....[88]....
        /*05d4*/ 	.word	0x00005a10
        /*05d8*/ 	.word	0x00000003
        /*05dc*/ 	.word	0x00000000
        /*05e0*/ 	.short	0x010a
        /*05e2*/ 	.byte	0x3f
	.zero		1


	//----- nvinfo : EIATTR_NUM_MBARRIERS
	.align		4
.L_26:
        /*05e4*/ 	.byte	0x03, 0x38
        /*05e6*/ 	.short	0x0038


	//----- nvinfo : EIATTR_EXIT_INSTR_OFFSETS
	.align		4
        /*05e8*/ 	.byte	0x04, 0x1c
        /*05ea*/ 	.short	(.L_28 - .L_27)


	//   ....[0]....
.L_27:
        /*05ec*/ 	.word	0x000010e0


	//   ....[1]....
        /*05f0*/ 	.word	0x00001b40


	//   ....[2]....
        /*05f4*/ 	.word	0x00001c50


	//   ....[3]....
        /*05f8*/ 	.word	0x00003570


	//   ....[4]....
        /*05fc*/ 	.word	0x000035a0


	//   ....[5]....
        /*0600*/ 	.word	0x00003f70


	//   ....[6]....
        /*0604*/ 	.word	0x00003fa0


	//   ....[7]....
        /*0608*/ 	.word	0x00003fc0


	//   ....[8]....
        /*060c*/ 	.word	0x00004670


	//   ....[9]....
        /*0610*/ 	.word	0x00005a40


	//----- nvinfo : EIATTR_MAX_THREADS
	.align		4
.L_28:
        /*0614*/ 	.byte	0x04, 0x05
        /*0616*/ 	.short	(.L_30 - .L_29)
.L_29:
        /*0618*/ 	.word	0x00000100
        /*061c*/ 	.word	0x00000001
        /*0620*/ 	.word	0x00000001


	//----- nvinfo : EIATTR_CRS_STACK_SIZE
	.align		4
.L_30:
        /*0624*/ 	.byte	0x04, 0x1e
        /*0626*/ 	.short	(.L_32 - .L_31)
.L_31:
        /*0628*/ 	.word	0x00000000


	//----- nvinfo : EIATTR_CBANK_PARAM_SIZE
	.align		4
.L_32:
        /*062c*/ 	.byte	0x03, 0x19
        /*062e*/ 	.short	0x03f0


	//----- nvinfo : EIATTR_PARAM_CBANK
	.align		4
        /*0630*/ 	.byte	0x04, 0x0a
        /*0632*/ 	.short	(.L_34 - .L_33)
	.align		4
.L_33:
        /*0634*/ 	.word	index@(.nv.constant0._ZN7cutlass13device_kernelINS_4conv6kernel13ConvUniversalINS1_16ConvProblemShapeILNS1_8OperatorE2ELi2EEENS1_10collective14CollectiveConvINS1_46MainloopSm90TmaGmmaWarpSpecializedImplicitGemmILS5_2ELi28ELi2EN4cute5tupleIJNSA_1CILi2EEENSC_ILi1EEESE_EEENS1_36KernelImplicitTmaWarpSpecializedSm90ELi1EEENSB_IJNSC_ILi64EEENSB_IJSI_EEENSB_IJNSC_ILi32EEEEEEEEENS_10bfloat16_tESN_NSA_8TiledMMAINSA_8MMA_AtomIJNSA_4SM904GMMA27MMA_64x64x16_F32BF16BF16_SSILNSR_5MajorE1ELST_1ELNSR_7ScaleInE1ELSU_1EEEEEENSA_6LayoutINSB_IJSE_SE_SE_EEENSB_IJNSC_ILi0EEESZ_SZ_EEEEENSB_IJNSA_10UnderscoreES12_S12_EEEEENS7_6detail26Sm90ImplicitGemmTileTraitsINSA_13SM90_TMA_LOADENSA_14ComposedLayoutINSA_7SwizzleILi3ELi4ELi3EEENSA_18smem_ptr_flag_bitsILi16EEENSX_INSB_IJNSB_IJSI_SE_EEENSB_IJNSC_ILi8EEENSC_ILi4EEEEEENSB_IJSE_NSC_ILi28EEEEEEEEENSB_IJNSB_IJSE_SZ_EEENSB_IJSI_NSC_ILi512EEEEEENSB_IJSZ_NSC_ILi2048EEEEEEEEEEEEEvEENS16_INSA_30SM90_TMA_LOAD_IM2COL_MULTICASTES1R_vEEEENS_8epilogue10collective6detail29Sm90TmaWarpSpecializedAdapterINS1X_15DefaultEpilogueISN_NSB_IJlNSB_IJSE_llEEESZ_EEES22_NS1W_6thread17LinearCombinationISN_Li1EffLNS23_9ScaleType4KindE0ELNS_15FloatRoundStyleE2ESN_EENS_4gemm15EpilogueDefaultEEEEEvvEEEEvNT_6ParamsE)
        /*0638*/ 	.short	0x0210
        /*063a*/ 	.short	0x03f0


	//----- nvinfo : EIATTR_SW_WAR
	.align		4
.L_34:
        /*063c*/ 	.byte	0x04, 0x36
        /*063e*/ 	.short	(.L_36 - .L_35)
.L_35:
        /*0640*/ 	.word	0x00000008
.L_36:


//--------------------- .nv.callgraph             --------------------------
	.section	.nv.callgraph,"",@"SHT_CUDA_CALLGRAPH"
	.align	4
	.sectionentsize	8
	.align		4
        /*0000*/ 	.word	0x00000000
	.align		4
        /*0004*/ 	.word	0xffffffff
	.align		4
        /*0008*/ 	.word	0x00000000
	.align		4
        /*000c*/ 	.word	0xfffffffe
	.align		4
        /*0010*/ 	.word	0x00000000
	.align		4
        /*0014*/ 	.word	0xfffffffd
	.align		4
        /*0018*/ 	.word	0x00000000
	.align		4
        /*001c*/ 	.word	0xfffffffc


//--------------------- .nv.constant4             --------------------------
	.section	.nv.constant4,"a",@progbits
	.align	8
	.align		8
.nv.constant4:
        /*0000*/ 	.dword	_ZN39_INTERNAL_e618c5ec_4_k_cu_dd6cb154_29024cuda3std3__45__cpo5beginE
	.align		8
        /*0008*/ 	.dword	_ZN39_INTERNAL_e618c5ec_4_k_cu_dd6cb154_29024cuda3std3__45__cpo3endE
	.align		8
        /*0010*/ 	.dword	_ZN39_INTERNAL_e618c5ec_4_k_cu_dd6cb154_29024cuda3std3__45__cpo6cbeginE
	.align		8
        /*0018*/ 	.dword	_ZN39_INTERNAL_e618c5ec_4_k_cu_dd6cb154_29024cuda3std3__45__cpo4cendE
	.align		8
        /*0020*/ 	.dword	_ZN39_INTERNAL_e618c5ec_4_k_cu_dd6cb154_29024cuda3std3__441_GLOBAL__N__e618c5ec_4_k_cu_dd6cb154_29026ignoreE
	.align		8
        /*0028*/ 	.dword	_ZN39_INTERNAL_e618c5ec_4_k_cu_dd6cb154_29024cuda3std3__419piecewise_constructE
	.align		8
        /*0030*/ 	.dword	_ZN39_INTERNAL_e618c5ec_4_k_cu_dd6cb154_29024cuda3std3__48in_placeE
	.align		8
        /*0038*/ 	.dword	_ZN39_INTERNAL_e618c5ec_4_k_cu_dd6cb154_29024cuda3std6ranges3__45__cpo4swapE
	.align		8
        /*0040*/ 	.dword	_ZN39_INTERNAL_e618c5ec_4_k_cu_dd6cb154_29024cuda3std6ranges3__45__cpo9iter_moveE
	.align		8
        /*0048*/ 	.dword	_ZN39_INTERNAL_e618c5ec_4_k_cu_dd6cb154_29024cute7productE
	.align		8
        /*0050*/ 	.dword	_ZN39_INTERNAL_e618c5ec_4_k_cu_dd6cb154_29024cute1_E


//--------------------- .text._ZN7cutlass13device_kernelINS_4conv6kernel13ConvUniversalINS1_16ConvProblemShapeILNS1_8OperatorE2ELi2EEENS1_10collective14CollectiveConvINS1_46MainloopSm90TmaGmmaWarpSpecializedImplicitGemmILS5_2ELi28ELi2EN4cute5tupleIJNSA_1CILi2EEENSC_ILi1EEESE_EEENS1_36KernelImplicitTmaWarpSpecializedSm90ELi1EEENSB_IJNSC_ILi64EEENSB_IJSI_EEENSB_IJNSC_ILi32EEEEEEEEENS_10bfloat16_tESN_NSA_8TiledMMAINSA_8MMA_AtomIJNSA_4SM904GMMA27MMA_64x64x16_F32BF16BF16_SSILNSR_5MajorE1ELST_1ELNSR_7ScaleInE1ELSU_1EEEEEENSA_6LayoutINSB_IJSE_SE_SE_EEENSB_IJNSC_ILi0EEESZ_SZ_EEEEENSB_IJNSA_10UnderscoreES12_S12_EEEEENS7_6detail26Sm90ImplicitGemmTileTraitsINSA_13SM90_TMA_LOADENSA_14ComposedLayoutINSA_7SwizzleILi3ELi4ELi3EEENSA_18smem_ptr_flag_bitsILi16EEENSX_INSB_IJNSB_IJSI_SE_EEENSB_IJNSC_ILi8EEENSC_ILi4EEEEEENSB_IJSE_NSC_ILi28EEEEEEEEENSB_IJNSB_IJSE_SZ_EEENSB_IJSI_NSC_ILi512EEEEEENSB_IJSZ_NSC_ILi2048EEEEEEEEEEEEEvEENS16_INSA_30SM90_TMA_LOAD_IM2COL_MULTICASTES1R_vEEEENS_8epilogue10collective6detail29Sm90TmaWarpSpecializedAdapterINS1X_15DefaultEpilogueISN_NSB_IJlNSB_IJSE_llEEESZ_EEES22_NS1W_6thread17LinearCombinationISN_Li1EffLNS23_9ScaleType4KindE0ELNS_15FloatRoundStyleE2ESN_EENS_4gemm15EpilogueDefaultEEEEEvvEEEEvNT_6ParamsE --------------------------
	.section	.text._ZN7cutlass13device_kernelINS_4conv6kernel13ConvUniversalINS1_16ConvProblemShapeILNS1_8OperatorE2ELi2EEENS1_10collective14CollectiveConvINS1_46MainloopSm90TmaGmmaWarpSpecializedImplicitGemmILS5_2ELi28ELi2EN4cute5tupleIJNSA_1CILi2EEENSC_ILi1EEESE_EEENS1_36KernelImplicitTmaWarpSpecializedSm90ELi1EEENSB_IJNSC_ILi64EEENSB_IJSI_EEENSB_IJNSC_ILi32EEEEEEEEENS_10bfloat16_tESN_NSA_8TiledMMAINSA_8MMA_AtomIJNSA_4SM904GMMA27MMA_64x64x16_F32BF16BF16_SSILNSR_5MajorE1ELST_1ELNSR_7ScaleInE1ELSU_1EEEEEENSA_6LayoutINSB_IJSE_SE_SE_EEENSB_IJNSC_ILi0EEESZ_SZ_EEEEENSB_IJNSA_10UnderscoreES12_S12_EEEEENS7_6detail26Sm90ImplicitGemmTileTraitsINSA_13SM90_TMA_LOADENSA_14ComposedLayoutINSA_7SwizzleILi3ELi4ELi3EEENSA_18smem_ptr_flag_bitsILi16EEENSX_INSB_IJNSB_IJSI_SE_EEENSB_IJNSC_ILi8EEENSC_ILi4EEEEEENSB_IJSE_NSC_ILi28EEEEEEEEENSB_IJNSB_IJSE_SZ_EEENSB_IJSI_NSC_ILi512EEEEEENSB_IJSZ_NSC_ILi2048EEEEEEEEEEEEEvEENS16_INSA_30SM90_TMA_LOAD_IM2COL_MULTICASTES1R_vEEEENS_8epilogue10collective6detail29Sm90TmaWarpSpecializedAdapterINS1X_15DefaultEpilogueISN_NSB_IJlNSB_IJSE_llEEESZ_EEES22_NS1W_6thread17LinearCombinationISN_Li1EffLNS23_9ScaleType4KindE0ELNS_15FloatRoundStyleE2ESN_EENS_4gemm15EpilogueDefaultEEEEEvvEEEEvNT_6ParamsE,"ax",@progbits
	.align	128
.text._ZN7cutlass13device_kernelINS_4conv6kernel13ConvUniversalINS1_16ConvProblemShapeILNS1_8OperatorE2ELi2EEENS1_10collective14CollectiveConvINS1_46MainloopSm90TmaGmmaWarpSpecializedImplicitGemmILS5_2ELi28ELi2EN4cute5tupleIJNSA_1CILi2EEENSC_ILi1EEESE_EEENS1_36KernelImplicitTmaWarpSpecializedSm90ELi1EEENSB_IJNSC_ILi64EEENSB_IJSI_EEENSB_IJNSC_ILi32EEEEEEEEENS_10bfloat16_tESN_NSA_8TiledMMAINSA_8MMA_AtomIJNSA_4SM904GMMA27MMA_64x64x16_F32BF16BF16_SSILNSR_5MajorE1ELST_1ELNSR_7ScaleInE1ELSU_1EEEEEENSA_6LayoutINSB_IJSE_SE_SE_EEENSB_IJNSC_ILi0EEESZ_SZ_EEEEENSB_IJNSA_10UnderscoreES12_S12_EEEEENS7_6detail26Sm90ImplicitGemmTileTraitsINSA_13SM90_TMA_LOADENSA_14ComposedLayoutINSA_7SwizzleILi3ELi4ELi3EEENSA_18smem_ptr_flag_bitsILi16EEENSX_INSB_IJNSB_IJSI_SE_EEENSB_IJNSC_ILi8EEENSC_ILi4EEEEEENSB_IJSE_NSC_ILi28EEEEEEEEENSB_IJNSB_IJSE_SZ_EEENSB_IJSI_NSC_ILi512EEEEEENSB_IJSZ_NSC_ILi2048EEEEEEEEEEEEEvEENS16_INSA_30SM90_TMA_LOAD_IM2COL_MULTICASTES1R_vEEEENS_8epilogue10collective6detail29Sm90TmaWarpSpecializedAdapterINS1X_15DefaultEpilogueISN_NSB_IJlNSB_IJSE_llEEESZ_EEES22_NS1W_6thread17LinearCombinationISN_Li1EffLNS23_9ScaleType4KindE0ELNS_15FloatRoundStyleE2ESN_EENS_4gemm15EpilogueDefaultEEEEEvvEEEEvNT_6ParamsE:
        .type           _ZN7cutlass13device_kernelINS_4conv6kernel13ConvUniversalINS1_16ConvProblemShapeILNS1_8OperatorE2ELi2EEENS1_10collective14CollectiveConvINS1_46MainloopSm90TmaGmmaWarpSpecializedImplicitGemmILS5_2ELi28ELi2EN4cute5tupleIJNSA_1CILi2EEENSC_ILi1EEESE_EEENS1_36KernelImplicitTmaWarpSpecializedSm90ELi1EEENSB_IJNSC_ILi64EEENSB_IJSI_EEENSB_IJNSC_ILi32EEEEEEEEENS_10bfloat16_tESN_NSA_8TiledMMAINSA_8MMA_AtomIJNSA_4SM904GMMA27MMA_64x64x16_F32BF16BF16_SSILNSR_5MajorE1ELST_1ELNSR_7ScaleInE1ELSU_1EEEEEENSA_6LayoutINSB_IJSE_SE_SE_EEENSB_IJNSC_ILi0EEESZ_SZ_EEEEENSB_IJNSA_10UnderscoreES12_S12_EEEEENS7_6detail26Sm90ImplicitGemmTileTraitsINSA_13SM90_TMA_LOADENSA_14ComposedLayoutINSA_7SwizzleILi3ELi4ELi3EEENSA_18smem_ptr_flag_bitsILi16EEENSX_INSB_IJNSB_IJSI_SE_EEENSB_IJNSC_ILi8EEENSC_ILi4EEEEEENSB_IJSE_NSC_ILi28EEEEEEEEENSB_IJNSB_IJSE_SZ_EEENSB_IJSI_NSC_ILi512EEEEEENSB_IJSZ_NSC_ILi2048EEEEEEEEEEEEEvEENS16_INSA_30SM90_TMA_LOAD_IM2COL_MULTICASTES1R_vEEEENS_8epilogue10collective6detail29Sm90TmaWarpSpecializedAdapterINS1X_15DefaultEpilogueISN_NSB_IJlNSB_IJSE_llEEESZ_EEES22_NS1W_6thread17LinearCombinationISN_Li1EffLNS23_9ScaleType4KindE0ELNS_15FloatRoundStyleE2ESN_EENS_4gemm15EpilogueDefaultEEEEEvvEEEEvNT_6ParamsE,@function
        .size           _ZN7cutlass13device_kernelINS_4conv6kernel13ConvUniversalINS1_16ConvProblemShapeILNS1_8OperatorE2ELi2EEENS1_10collective14CollectiveConvINS1_46MainloopSm90TmaGmmaWarpSpecializedImplicitGemmILS5_2ELi28ELi2EN4cute5tupleIJNSA_1CILi2EEENSC_ILi1EEESE_EEENS1_36KernelImplicitTmaWarpSpecializedSm90ELi1EEENSB_IJNSC_ILi64EEENSB_IJSI_EEENSB_IJNSC_ILi32EEEEEEEEENS_10bfloat16_tESN_NSA_8TiledMMAINSA_8MMA_AtomIJNSA_4SM904GMMA27MMA_64x64x16_F32BF16BF16_SSILNSR_5MajorE1ELST_1ELNSR_7ScaleInE1ELSU_1EEEEEENSA_6LayoutINSB_IJSE_SE_SE_EEENSB_IJNSC_ILi0EEESZ_SZ_EEEEENSB_IJNSA_10UnderscoreES12_S12_EEEEENS7_6detail26Sm90ImplicitGemmTileTraitsINSA_13SM90_TMA_LOADENSA_14ComposedLayoutINSA_7SwizzleILi3ELi4ELi3EEENSA_18smem_ptr_flag_bitsILi16EEENSX_INSB_IJNSB_IJSI_SE_EEENSB_IJNSC_ILi8EEENSC_ILi4EEEEEENSB_IJSE_NSC_ILi28EEEEEEEEENSB_IJNSB_IJSE_SZ_EEENSB_IJSI_NSC_ILi512EEEEEENSB_IJSZ_NSC_ILi2048EEEEEEEEEEEEEvEENS16_INSA_30SM90_TMA_LOAD_IM2COL_MULTICASTES1R_vEEEENS_8epilogue10collective6detail29Sm90TmaWarpSpecializedAdapterINS1X_15DefaultEpilogueISN_NSB_IJlNSB_IJSE_llEEESZ_EEES22_NS1W_6thread17LinearCombinationISN_Li1EffLNS23_9ScaleType4KindE0ELNS_15FloatRoundStyleE2ESN_EENS_4gemm15EpilogueDefaultEEEEEvvEEEEvNT_6ParamsE,(.L_x_124 - _ZN7cutlass13device_kernelINS_4conv6kernel13ConvUniversalINS1_16ConvProblemShapeILNS1_8OperatorE2ELi2EEENS1_10collective14CollectiveConvINS1_46MainloopSm90TmaGmmaWarpSpecializedImplicitGemmILS5_2ELi28ELi2EN4cute5tupleIJNSA_1CILi2EEENSC_ILi1EEESE_EEENS1_36KernelImplicitTmaWarpSpecializedSm90ELi1EEENSB_IJNSC_ILi64EEENSB_IJSI_EEENSB_IJNSC_ILi32EEEEEEEEENS_10bfloat16_tESN_NSA_8TiledMMAINSA_8MMA_AtomIJNSA_4SM904GMMA27MMA_64x64x16_F32BF16BF16_SSILNSR_5MajorE1ELST_1ELNSR_7ScaleInE1ELSU_1EEEEEENSA_6LayoutINSB_IJSE_SE_SE_EEENSB_IJNSC_ILi0EEESZ_SZ_EEEEENSB_IJNSA_10UnderscoreES12_S12_EEEEENS7_6detail26Sm90ImplicitGemmTileTraitsINSA_13SM90_TMA_LOADENSA_14ComposedLayoutINSA_7SwizzleILi3ELi4ELi3EEENSA_18smem_ptr_flag_bitsILi16EEENSX_INSB_IJNSB_IJSI_SE_EEENSB_IJNSC_ILi8EEENSC_ILi4EEEEEENSB_IJSE_NSC_ILi28EEEEEEEEENSB_IJNSB_IJSE_SZ_EEENSB_IJSI_NSC_ILi512EEEEEENSB_IJSZ_NSC_ILi2048EEEEEEEEEEEEEvEENS16_INSA_30SM90_TMA_LOAD_IM2COL_MULTICASTES1R_vEEEENS_8epilogue10collective6detail29Sm90TmaWarpSpecializedAdapterINS1X_15DefaultEpilogueISN_NSB_IJlNSB_IJSE_llEEESZ_EEES22_NS1W_6thread17LinearCombinationISN_Li1EffLNS23_9ScaleType4KindE0ELNS_15FloatRoundStyleE2ESN_EENS_4gemm15EpilogueDefaultEEEEEvvEEEEvNT_6ParamsE)
        .other          _ZN7cutlass13device_kernelINS_4conv6kernel13ConvUniversalINS1_16ConvProblemShapeILNS1_8OperatorE2ELi2EEENS1_10collective14CollectiveConvINS1_46MainloopSm90TmaGmmaWarpSpecializedImplicitGemmILS5_2ELi28ELi2EN4cute5tupleIJNSA_1CILi2EEENSC_ILi1EEESE_EEENS1_36KernelImplicitTmaWarpSpecializedSm90ELi1EEENSB_IJNSC_ILi64EEENSB_IJSI_EEENSB_IJNSC_ILi32EEEEEEEEENS_10bfloat16_tESN_NSA_8TiledMMAINSA_8MMA_AtomIJNSA_4SM904GMMA27MMA_64x64x16_F32BF16BF16_SSILNSR_5MajorE1ELST_1ELNSR_7ScaleInE1ELSU_1EEEEEENSA_6LayoutINSB_IJSE_SE_SE_EEENSB_IJNSC_ILi0EEESZ_SZ_EEEEENSB_IJNSA_10UnderscoreES12_S12_EEEEENS7_6detail26Sm90ImplicitGemmTileTraitsINSA_13SM90_TMA_LOADENSA_14ComposedLayoutINSA_7SwizzleILi3ELi4ELi3EEENSA_18smem_ptr_flag_bitsILi16EEENSX_INSB_IJNSB_IJSI_SE_EEENSB_IJNSC_ILi8EEENSC_ILi4EEEEEENSB_IJSE_NSC_ILi28EEEEEEEEENSB_IJNSB_IJSE_SZ_EEENSB_IJSI_NSC_ILi512EEEEEENSB_IJSZ_NSC_ILi2048EEEEEEEEEEEEEvEENS16_INSA_30SM90_TMA_LOAD_IM2COL_MULTICASTES1R_vEEEENS_8epilogue10collective6detail29Sm90TmaWarpSpecializedAdapterINS1X_15DefaultEpilogueISN_NSB_IJlNSB_IJSE_llEEESZ_EEES22_NS1W_6thread17LinearCombinationISN_Li1EffLNS23_9ScaleType4KindE0ELNS_15FloatRoundStyleE2ESN_EENS_4gemm15EpilogueDefaultEEEEEvvEEEEvNT_6ParamsE,@"STO_CUDA_ENTRY STV_DEFAULT"
_ZN7cutlass13device_kernelINS_4conv6kernel13ConvUniversalINS1_16ConvProblemShapeILNS1_8OperatorE2ELi2EEENS1_10collective14CollectiveConvINS1_46MainloopSm90TmaGmmaWarpSpecializedImplicitGemmILS5_2ELi28ELi2EN4cute5tupleIJNSA_1CILi2EEENSC_ILi1EEESE_EEENS1_36KernelImplicitTmaWarpSpecializedSm90ELi1EEENSB_IJNSC_ILi64EEENSB_IJSI_EEENSB_IJNSC_ILi32EEEEEEEEENS_10bfloat16_tESN_NSA_8TiledMMAINSA_8MMA_AtomIJNSA_4SM904GMMA27MMA_64x64x16_F32BF16BF16_SSILNSR_5MajorE1ELST_1ELNSR_7ScaleInE1ELSU_1EEEEEENSA_6LayoutINSB_IJSE_SE_SE_EEENSB_IJNSC_ILi0EEESZ_SZ_EEEEENSB_IJNSA_10UnderscoreES12_S12_EEEEENS7_6detail26Sm90ImplicitGemmTileTraitsINSA_13SM90_TMA_LOADENSA_14ComposedLayoutINSA_7SwizzleILi3ELi4ELi3EEENSA_18smem_ptr_flag_bitsILi16EEENSX_INSB_IJNSB_IJSI_SE_EEENSB_IJNSC_ILi8EEENSC_ILi4EEEEEENSB_IJSE_NSC_ILi28EEEEEEEEENSB_IJNSB_IJSE_SZ_EEENSB_IJSI_NSC_ILi512EEEEEENSB_IJSZ_NSC_ILi2048EEEEEEEEEEEEEvEENS16_INSA_30SM90_TMA_LOAD_IM2COL_MULTICASTES1R_vEEEENS_8epilogue10collective6detail29Sm90TmaWarpSpecializedAdapterINS1X_15DefaultEpilogueISN_NSB_IJlNSB_IJSE_llEEESZ_EEES22_NS1W_6thread17LinearCombinationISN_Li1EffLNS23_9ScaleType4KindE0ELNS_15FloatRoundStyleE2ESN_EENS_4gemm15EpilogueDefaultEEEEEvvEEEEvNT_6ParamsE:
[----:B------:R-:W-:Y:S01]  /*0000*/  LDC R1, c[0x0][0x28] ;  /* 0x00000a00ff017b82 */ /* 0x000fe20000000800 */
[----:B------:R-:W0:Y:S01]  /*0010*/  S2R R7, SR_TID.X ;  /* 0x0000000000077919 */ /* 0x000e220000002100 */
[----:B------:R-:W-:Y:S01]  /*0020*/  ELECT P0, URZ, PT ;  /* 0x00000000003f782f */ /* 0x000fe20003800000 */
[----:B------:R-:W-:Y:S01]  /*0030*/  BSSY B0, `(.L_x_0) ;  /* 0x0000010000007945 */ /* 0x000fe20003800000 */
[----:B------:R-:W1:Y:S01]  /*0040*/  S2R R8, SR_CTAID.X ;  /* 0x0000000000087919 */ /* 0x000e620000002500 */
[--C-:B0-----:R-:W-:Y:S02]  /*0050*/  SHF.R.U32.HI R0, RZ, 0x5, R7.reuse ;  /* 0x00000005ff007819 */ /* 0x101fe40000011607 */
[----:B------:R-:W-:-:S03]  /*0060*/  SHF.R.U32.HI R9, RZ, 0x7, R7 ;  /* 0x00000007ff097819 */ /* 0x000fc60000011607 */
[----:B------:R-:W0:Y:S04]  /*0070*/  SHFL.IDX PT, R12, R0, RZ, 0x1f ;  /* 0x00001fff000c7589 */ /* 0x000e2800000e0000 */
[----:B------:R-:W2:Y:S01]  /*0080*/  SHFL.IDX PT, R9, R9, RZ, 0x1f ;  /* 0x00001fff09097589 */ /* 0x000ea200000e0000 */
[----:B0-----:R-:W-:-:S13]  /*0090*/  ISETP.NE.OR P0, PT, R12, RZ, !P0 ;  /* 0x000000ff0c00720c */ /* 0x001fda0004705670 */
[----:B-12---:R-:W-:Y:S05]  /*00a0*/  @P0 BRA `(.L_x_1) ;  /* 0x0000000000200947 */ /* 0x006fea0003800000 */
[----:B------:R-:W-:Y:S02]  /*00b0*/  ULDC.64 UR4, c[0x0][0x198] ;  /* 0x0000660000047ab9 */ /* 0x000fe40000000a00 */
[----:B------:R-:W-:Y:S02]  /*00c0*/  UIADD3 UR6, UP0, UR4, 0xf0, URZ ;  /* 0x000000f004067890 */ /* 0x000fe4000ff1e03f */
[----:B------:R-:W-:Y:S02]  /*00d0*/  UIADD3 UR4, UP1, UR4, 0x1f0, URZ ;  /* 0x000001f004047890 */ /* 0x000fe4000ff3e03f */
[----:B------:R-:W-:Y:S02]  /*00e0*/  UIADD3.X UR7, URZ, UR5, URZ, UP0, !UPT ;  /* 0x000000053f077290 */ /* 0x000fe400087fe43f */
[----:B------:R-:W-:-:S07]  /*00f0*/  UIADD3.X UR5, URZ, UR5, URZ, UP1, !UPT ;  /* 0x000000053f057290 */ /* 0x000fce0008ffe43f */
[----:B------:R0:W-:Y:S02]  /*0100*/  UTMACCTL.PF [UR6] ;  /* 0x00000000060079b9 */ /* 0x0001e40008040000 */
[----:B------:R0:W-:Y:S02]  /*0110*/  UTMACCTL.PF [UR4] ;  /* 0x00000000040079b9 */ /* 0x0001e40008040000 */
[----:B0-----:R-:W-:Y:S01]  /*0120*/  NOP ;  /* 0x0000000000007918 */ /* 0x001fe20000000000 */
.L_x_1:
[----:B------:R-:W-:Y:S05]  /*0130*/  BSYNC B0 ;  /* 0x0000000000007941 */ /* 0x000fea0003800000 */
.L_x_0:
[----:B------:R-:W0:Y:S01]  /*0140*/  SHFL.IDX PT, R0, R0, RZ, 0x1f ;  /* 0x00001fff00007589 */ /* 0x000e2200000e0000 */
[----:B------:R-:W-:Y:S02]  /*0150*/  SHF.R.S32.HI R2, RZ, 0x1f, R7 ;  /* 0x0000001fff027819 */ /* 0x000fe40000011407 */
[----:B------:R-:W-:Y:S01]  /*0160*/  I2FP.F32.U32 R4, R8 ;  /* 0x0000000800047245 */ /* 0x000fe20000201000 */
[----:B------:R-:W1:Y:S01]  /*0170*/  S2R R11, SR_CTAID.Y ;  /* 0x00000000000b7919 */ /* 0x000e620000002600 */
[----:B------:R-:W-:-:S04]  /*0180*/  LEA.HI R2, R2, R7, RZ, 0x7 ;  /* 0x0000000702027211 */ /* 0x000fc800078f38ff */
[----:B------:R-:W-:-:S05]  /*0190*/  LOP3.LUT R2, R2, 0xffffff80, RZ, 0xc0, !PT ;  /* 0xffffff8002027812 */ /* 0x000fca00078ec0ff */
[----:B------:R-:W-:-:S05]  /*01a0*/  IMAD.IADD R10, R7, 0x1, -R2 ;  /* 0x00000001070a7824 */ /* 0x000fca00078e0a02 */
[----:B------:R-:W-:-:S04]  /*01b0*/  SHF.R.S32.HI R3, RZ, 0x1f, R10 ;  /* 0x0000001fff037819 */ /* 0x000fc8000001140a */
[----:B------:R-:W-:Y:S02]  /*01c0*/  LEA.HI R3, R3, R10, RZ, 0x3 ;  /* 0x0000000a03037211 */ /* 0x000fe400078f18ff */
[----:B0-----:R-:W-:Y:S02]  /*01d0*/  ISETP.NE.AND P0, PT, R0, RZ, PT ;  /* 0x000000ff0000720c */ /* 0x001fe40003f05270 */
[--C-:B------:R-:W-:Y:S02]  /*01e0*/  SHF.R.S32.HI R2, RZ, 0x3, R3.reuse ;  /* 0x00000003ff027819 */ /* 0x100fe40000011403 */
[----:B------:R-:W-:Y:S02]  /*01f0*/  SHF.R.S32.HI R3, RZ, 0x1f, R3 ;  /* 0x0000001fff037819 */ /* 0x000fe40000011403 */
[----:B------:R-:W-:-:S07]  /*0200*/  SHF.R.S32.HI R5, RZ, 0x1f, R0 ;  /* 0x0000001fff057819 */ /* 0x000fce0000011400 */
[----:B-1----:R-:W-:Y:S05]  /*0210*/  @P0 BRA `(.L_x_2) ;  /* 0x0000000400240947 */ /* 0x002fea0003800000 */
[----:B------:R-:W-:Y:S01]  /*0220*/  ELECT P0, URZ, PT ;  /* 0x00000000003f782f */ /* 0x000fe20003800000 */
[----:B------:R-:W-:-:S12]  /*0230*/  BSSY B0, `(.L_x_2) ;  /* 0x0000047000007945 */ /* 0x000fd80003800000 */
[----:B------:R-:W-:Y:S05]  /*0240*/  @!P0 BRA `(.L_x_3) ;  /* 0x0000000400148947 */ /* 0x000fea0003800000 */
[----:B------:R-:W0:Y:S01]  /*0250*/  S2UR UR8, SR_CgaCtaId ;  /* 0x00000000000879c3 */ /* 0x000e220000008800 */
[----:B------:R-:W-:Y:S01]  /*0260*/  UMOV UR4, 0x400 ;  /* 0x0000040000047882 */ /* 0x000fe20000000000 */
[----:B------:R-:W-:Y:S01]  /*0270*/  UMOV UR5, 0x1 ;  /* 0x0000000100057882 */ /* 0x000fe20000000000 */
[----:B------:R-:W-:Y:S02]  /*0280*/  UMOV UR6, 0x2 ;  /* 0x0000000200067882 */ /* 0x000fe40000000000 */
[----:B------:R-:W-:-:S04]  /*0290*/  UIADD3 UR6, -UR6, 0x100000, URZ ;  /* 0x0010000006067890 */ /* 0x000fc8000fffe13f */
[----:B------:R-:W-:Y:S02]  /*02a0*/  USHF.L.U32 UR7, UR6, 0xb, URZ ;  /* 0x0000000b06077899 */ /* 0x000fe4000800063f */
[----:B------:R-:W-:Y:S02]  /*02b0*/  USHF.L.U32 UR6, UR6, 0x1, URZ ;  /* 0x0000000106067899 */ /* 0x000fe4000800063f */
[----:B0-----:R-:W-:Y:S02]  /*02c0*/  ULEA UR8, UR8, UR4, 0x18 ;  /* 0x0000000408087291 */ /* 0x001fe4000f8ec03f */
[----:B------:R-:W-:-:S04]  /*02d0*/  UIADD3 UR4, -UR5, 0x100000, URZ ;  /* 0x0010000005047890 */ /* 0x000fc8000fffe13f */
[----:B------:R-:W-:Y:S02]  /*02e0*/  USHF.L.U32 UR5, UR4, 0xb, URZ ;  /* 0x0000000b04057899 */ /* 0x000fe4000800063f */
[----:B------:R-:W-:Y:S01]  /*02f0*/  USHF.L.U32 UR4, UR4, 0x1, URZ ;  /* 0x0000000104047899 */ /* 0x000fe2000800063f */
[----:B------:R-:W0:Y:S11]  /*0300*/  FENCE.VIEW.ASYNC.S ;  /* 0x00000000000073c6 */ /* 0x000e360000000000 */
[----:B0-----:R0:W1:Y:S01]  /*0310*/  SYNCS.EXCH.64 URZ, [UR8+0x38000], UR4 ;  /* 0x03800004083f75b2 */ /* 0x0010620008000100 */
[----:B------:R0:W2:Y:S01]  /*0320*/  SYNCS.EXCH.64 URZ, [UR8+0x380e0], UR6 ;  /* 0x0380e006083f75b2 */ /* 0x0000a20008000100 */
[----:B------:R0:W3:Y:S01]  /*0330*/  SYNCS.EXCH.64 URZ, [UR8+0x38008], UR4 ;  /* 0x03800804083f75b2 */ /* 0x0000e20008000100 */
[----:B------:R0:W4:Y:S01]  /*0340*/  SYNCS.EXCH.64 URZ, [UR8+0x380e8], UR6 ;  /* 0x0380e806083f75b2 */ /* 0x0001220008000100 */
[----:B------:R0:W0:Y:S01]  /*0350*/  SYNCS.EXCH.64 URZ, [UR8+0x38010], UR4 ;  /* 0x03801004083f75b2 */ /* 0x0000220008000100 */
        /* <DEDUP_REMOVED lines=51> */
[----:B-1234-:R-:W-:Y:S01]  /*0690*/  NOP ;  /* 0x0000000000007918 */ /* 0x01efe20000000000 */
.L_x_3:
[----:B0-----:R-:W-:Y:S05]  /*06a0*/  BSYNC B0 ;  /* 0x0000000000007941 */ /* 0x001fea0003800000 */
.L_x_2:
[----:B------:R-:W-:Y:S01]  /*06b0*/  ULDC UR4, c[0x0][0x150] ;  /* 0x0000540000047ab9 */ /* 0x000fe20000000800 */
[----:B------:R-:W-:Y:S01]  /*06c0*/  LEA.HI R3, R3, R2, RZ, 0x2 ;  /* 0x0000000203037211 */ /* 0x000fe200078f10ff */
[----:B------:R-:W-:Y:S01]  /*06d0*/  FMUL R4, R4, UR4 ;  /* 0x0000000404047c20 */ /* 0x000fe20008400000 */
[----:B------:R-:W-:Y:S01]  /*06e0*/  LEA.HI R5, R5, R0, RZ, 0x2 ;  /* 0x0000000005057211 */ /* 0x000fe200078f10ff */
[----:B------:R-:W-:Y:S01]  /*06f0*/  ULDC UR4, c[0x0][0x154] ;  /* 0x0000550000047ab9 */ /* 0x000fe20000000800 */
[----:B------:R-:W-:Y:S01]  /*0700*/  LOP3.LUT R3, R3, 0xfffffffc, RZ, 0xc0, !PT ;  /* 0xfffffffc03037812 */ /* 0x000fe200078ec0ff */
[----:B------:R-:W0:Y:S01]  /*0710*/  LDC R14, c[0x0][0x140] ;  /* 0x00005000ff0e7b82 */ /* 0x000e220000000800 */
[----:B------:R-:W-:Y:S01]  /*0720*/  LOP3.LUT R5, R5, 0x3ffffffc, RZ, 0xc0, !PT ;  /* 0x3ffffffc05057812 */ /* 0x000fe200078ec0ff */
[----:B------:R-:W1:Y:S01]  /*0730*/  F2I.U32.TRUNC.NTZ R4, R4 ;  /* 0x0000000400047305 */ /* 0x000e62000020f000 */
[----:B------:R-:W-:Y:S01]  /*0740*/  LOP3.LUT P0, RZ, R10, 0x7, RZ, 0xc0, !PT ;  /* 0x000000070aff7812 */ /* 0x000fe2000780c0ff */
[----:B------:R-:W-:Y:S01]  /*0750*/  IMAD.IADD R3, R2, 0x1, -R3 ;  /* 0x0000000102037824 */ /* 0x000fe200078e0a03 */
[----:B------:R-:W-:Y:S01]  /*0760*/  ISETP.NE.AND P3, PT, R9, 0x1, PT ;  /* 0x000000010900780c */ /* 0x000fe20003f65270 */
[----:B------:R-:W-:Y:S01]  /*0770*/  IMAD.IADD R0, R0, 0x1, -R5 ;  /* 0x0000000100007824 */ /* 0x000fe200078e0a05 */
[----:B------:R-:W-:Y:S01]  /*0780*/  I2FP.F32.U32 R5, R11 ;  /* 0x0000000b00057245 */ /* 0x000fe20000201000 */
[----:B------:R-:W-:Y:S01]  /*0790*/  NOP ;  /* 0x0000000000007918 */ /* 0x000fe20000000000 */
[----:B------:R-:W-:Y:S01]  /*07a0*/  NOP ;  /* 0x0000000000007918 */ /* 0x000fe20000000000 */
[----:B------:R-:W-:-:S02]  /*07b0*/  IMAD R2, R0, 0x4, R3 ;  /* 0x0000000400027824 */ /* 0x000fc400078e0203 */
[----:B------:R-:W-:Y:S01]  /*07c0*/  FMUL R6, R5, UR4 ;  /* 0x0000000405067c20 */ /* 0x000fe20008400000 */
[----:B------:R-:W-:Y:S02]  /*07d0*/  ULDC UR4, c[0x0][0x144] ;  /* 0x0000510000047ab9 */ /* 0x000fe40000000800 */
[----:B------:R-:W-:Y:S01]  /*07e0*/  LEA.HI R0, R2, R2, RZ, 0x1 ;  /* 0x0000000202007211 */ /* 0x000fe200078f08ff */
[----:B-1----:R-:W-:Y:S02]  /*07f0*/  IMAD.MOV R5, RZ, RZ, -R4 ;  /* 0x000000ffff057224 */ /* 0x002fe400078e0a04 */
[----:B------:R-:W1:Y:S01]  /*0800*/  F2I.U32.TRUNC.NTZ R6, R6 ;  /* 0x0000000600067305 */ /* 0x000e62000020f000 */
[----:B------:R-:W-:Y:S01]  /*0810*/  LOP3.LUT R3, R0, 0xfffffffe, RZ, 0xc0, !PT ;  /* 0xfffffffe00037812 */ /* 0x000fe200078ec0ff */
[----:B------:R-:W-:Y:S01]  /*0820*/  IMAD R0, R5, UR4, R8 ;  /* 0x0000000405007c24 */ /* 0x000fe2000f8e0208 */
[----:B------:R-:W-:Y:S01]  /*0830*/  ULDC UR4, c[0x0][0x148] ;  /* 0x0000520000047ab9 */ /* 0x000fe20000000800 */
[----:B------:R-:W-:Y:S01]  /*0840*/  IMAD.SHL.U32 R5, R2, 0x4, RZ ;  /* 0x0000000402057824 */ /* 0x000fe200078e00ff */
[----:B0-----:R-:W-:Y:S01]  /*0850*/  ISETP.EQ.U32.AND P1, PT, R14, 0x1, PT ;  /* 0x000000010e00780c */ /* 0x001fe20003f22070 */
[----:B------:R-:W-:-:S05]  /*0860*/  IMAD.IADD R3, R2, 0x1, -R3 ;  /* 0x0000000102037824 */ /* 0x000fca00078e0a03 */
[----:B------:R-:W-:Y:S02]  /*0870*/  ISETP.NE.AND P4, PT, R3, R0, PT ;  /* 0x000000000300720c */ /* 0x000fe40003f85270 */
[----:B------:R-:W-:-:S04]  /*0880*/  SHF.R.S32.HI R3, RZ, 0x1f, R12 ;  /* 0x0000001fff037819 */ /* 0x000fc8000001140c */
[----:B------:R-:W-:Y:S02]  /*0890*/  LEA.HI R0, R3, R12, RZ, 0x2 ;  /* 0x0000000c03007211 */ /* 0x000fe400078f10ff */
[----:B------:R-:W-:Y:S01]  /*08a0*/  LOP3.LUT R3, R2, 0xc, R5, 0x78, !PT ;  /* 0x0000000c02037812 */ /* 0x000fe200078e7805 */
[----:B-1----:R-:W-:Y:S01]  /*08b0*/  IMAD.MOV R2, RZ, RZ, -R6 ;  /* 0x000000ffff027224 */ /* 0x002fe200078e0a06 */
[----:B------:R-:W-:Y:S01]  /*08c0*/  LOP3.LUT R5, R0, 0xfffffffc, RZ, 0xc0, !PT ;  /* 0xfffffffc00057812 */ /* 0x000fe200078ec0ff */
[----:B------:R-:W-:Y:S01]  /*08d0*/  IMAD.MOV.U32 R6, RZ, RZ, 0x1 ;  /* 0x00000001ff067424 */ /* 0x000fe200078e00ff */
[C---:B------:R-:W-:Y:S01]  /*08e0*/  ISETP.LT.U32.AND P0, PT, R3.reuse, 0x2, !P0 ;  /* 0x000000020300780c */ /* 0x040fe20004701070 */
[----:B------:R-:W-:Y:S01]  /*08f0*/  IMAD R13, R2, UR4, R11 ;  /* 0x00000004020d7c24 */ /* 0x000fe2000f8e020b */
[----:B------:R-:W-:Y:S01]  /*0900*/  @P4 LEA.HI R0, R3, R3, RZ, 0x1 ;  /* 0x0000000303004211 */ /* 0x000fe200078f08ff */
[----:B------:R-:W-:-:S03]  /*0910*/  IMAD.IADD R12, R12, 0x1, -R5 ;  /* 0x000000010c0c7824 */ /* 0x000fc600078e0a05 */
[----:B------:R-:W-:Y:S02]  /*0920*/  @P4 SHF.R.S32.HI R0, RZ, 0x1, R0 ;  /* 0x00000001ff004819 */ /* 0x000fe40000011400 */
[----:B------:R-:W-:Y:S02]  /*0930*/  LOP3.LUT P2, RZ, R9, R12, RZ, 0xfc, !PT ;  /* 0x0000000c09ff7212 */ /* 0x000fe4000784fcff */
[----:B------:R-:W-:Y:S02]  /*0940*/  @P4 ISETP.NE.AND P5, PT, R0, R13, PT ;  /* 0x0000000d0000420c */ /* 0x000fe40003fa5270 */
[----:B------:R-:W-:Y:S02]  /*0950*/  SEL R5, RZ, 0x1, P2 ;  /* 0x00000001ff057807 */ /* 0x000fe40001000000 */
[----:B------:R-:W-:Y:S02]  /*0960*/  SEL R13, RZ, 0x1, !P0 ;  /* 0x00000001ff0d7807 */ /* 0x000fe40004000000 */
[----:B------:R-:W-:-:S02]  /*0970*/  @P4 SEL R6, RZ, 0x1, P5 ;  /* 0x00000001ff064807 */ /* 0x000fc40002800000 */
[----:B------:R-:W-:Y:S02]  /*0980*/  SEL R5, R5, 0x2, P3 ;  /* 0x0000000205057807 */ /* 0x000fe40001800000 */
[----:B------:R-:W-:Y:S01]  /*0990*/  LOP3.LUT R6, R6, R13, RZ, 0xc0, !PT ;  /* 0x0000000d06067212 */ /* 0x000fe200078ec0ff */
[----:B------:R-:W-:Y:S06]  /*09a0*/  @!P1 BRA `(.L_x_4) ;  /* 0x0000000000089947 */ /* 0x000fec0003800000 */
[----:B------:R-:W-:Y:S01]  /*09b0*/  UCGABAR_ARV ;  /* 0x00000000000079c7 */ /* 0x000fe20008000000 */
[----:B------:R-:W-:Y:S05]  /*09c0*/  BRA `(.L_x_5) ;  /* 0x0000000000047947 */ /* 0x000fea0003800000 */
.L_x_4:
[----:B------:R-:W-:Y:S01]  /*09d0*/  NOP ;  /* 0x0000000000007918 */ /* 0x000fe20000000000 */
.L_x_5:
[----:B------:R-:W-:Y:S01]  /*09e0*/  ULDC.64 UR4, c[0x0][0x598] ;  /* 0x0001660000047ab9 */ /* 0x000fe20000000a00 */
[----:B------:R-:W-:Y:S01]  /*09f0*/  ULDC.64 UR12, c[0x0][0x208] ;  /* 0x00008200000c7ab9 */ /* 0x000fe20000000a00 */
[----:B------:R-:W-:-:S04]  /*0a00*/  ISETP.NE.U32.AND P0, PT, RZ, UR4, PT ;  /* 0x00000004ff007c0c */ /* 0x000fc8000bf05070 */
[----:B------:R-:W-:-:S13]  /*0a10*/  ISETP.NE.AND.EX P0, PT, RZ, UR5, PT, P0 ;  /* 0x00000005ff007c0c */ /* 0x000fda000bf05300 */
[----:B------:R-:W-:Y:S05]  /*0a20*/  @!P0 BRA `(.L_x_6) ;  /* 0x00000000001c8947 */ /* 0x000fea0003800000 */
[----:B------:R-:W0:Y:S02]  /*0a30*/  LDC.64 R14, c[0x0][0x598] ;  /* 0x00016600ff0e7b82 */ /* 0x000e240000000a00 */
[----:B0-----:R-:W2:Y:S02]  /*0a40*/  LDG.E.64 R14, desc[UR12][R14.64] ;  /* 0x0000000c0e0e7981 */ /* 0x001ea4000c1e1b00 */
[----:B--2---:R-:W-:-:S04]  /*0a50*/  ISETP.NE.U32.AND P0, PT, R14, RZ, PT ;  /* 0x000000ff0e00720c */ /* 0x004fc80003f05070 */
[----:B------:R-:W-:-:S13]  /*0a60*/  ISETP.NE.AND.EX P0, PT, R15, RZ, PT, P0 ;  /* 0x000000ff0f00720c */ /* 0x000fda0003f05300 */
[----:B------:R-:W-:Y:S05]  /*0a70*/  @!P0 BRA `(.L_x_6) ;  /* 0x0000000000088947 */ /* 0x000fea0003800000 */
[----:B------:R0:W5:Y:S01]  /*0a80*/  LD.E R0, desc[UR12][R14.64] ;  /* 0x0000000c0e007980 */ /* 0x000162000c101900 */
[----:B------:R-:W-:Y:S05]  /*0a90*/  BRA `(.L_x_7) ;  /* 0x0000000000207947 */ /* 0x000fea0003800000 */
.L_x_6:
[----:B------:R-:W-:Y:S02]  /*0aa0*/  ULDC.64 UR4, c[0x0][0x588] ;  /* 0x0001620000047ab9 */ /* 0x000fe40000000a00 */
[----:B------:R-:W-:-:S04]  /*0ab0*/  ISETP.NE.U32.AND P0, PT, RZ, UR4, PT ;  /* 0x00000004ff007c0c */ /* 0x000fc8000bf05070 */
[----:B------:R-:W-:-:S13]  /*0ac0*/  ISETP.NE.AND.EX P0, PT, RZ, UR5, PT, P0 ;  /* 0x00000005ff007c0c */ /* 0x000fda000bf05300 */
[----:B------:R-:W-:Y:S05]  /*0ad0*/  @!P0 BRA `(.L_x_8) ;  /* 0x00000000000c8947 */ /* 0x000fea0003800000 */
[----:B------:R-:W0:Y:S02]  /*0ae0*/  LDC.64 R14, c[0x0][0x588] ;  /* 0x00016200ff0e7b82 */ /* 0x000e240000000a00 */
[----:B0-----:R1:W5:Y:S01]  /*0af0*/  LDG.E R0, desc[UR12][R14.64] ;  /* 0x0000000c0e007981 */ /* 0x001362000c1e1900 */
[----:B------:R-:W-:Y:S05]  /*0b00*/  BRA `(.L_x_7) ;  /* 0x0000000000047947 */ /* 0x000fea0003800000 */
.L_x_8:
[----:B------:R-:W2:Y:S02]  /*0b10*/  LDC R0, c[0x0][0x580] ;  /* 0x00016000ff007b82 */ /* 0x000ea40000000800 */
.L_x_7:
[----:B------:R-:W-:Y:S02]  /*0b20*/  ULDC.64 UR4, c[0x0][0x5a0] ;  /* 0x0001680000047ab9 */ /* 0x000fe40000000a00 */
[----:B------:R-:W-:-:S04]  /*0b30*/  ISETP.NE.U32.AND P0, PT, RZ, UR4, PT ;  /* 0x00000004ff007c0c */ /* 0x000fc8000bf05070 */
[----:B------:R-:W-:-:S13]  /*0b40*/  ISETP.NE.AND.EX P0, PT, RZ, UR5, PT, P0 ;  /* 0x00000005ff007c0c */ /* 0x000fda000bf05300 */
[----:B------:R-:W-:Y:S05]  /*0b50*/  @!P0 BRA `(.L_x_9) ;  /* 0x00000000001c8947 */ /* 0x000fea0003800000 */
[----:B01----:R-:W0:Y:S02]  /*0b60*/  LDC.64 R14, c[0x0][0x5a0] ;  /* 0x00016800ff0e7b82 */ /* 0x003e240000000a00 */
[----:B0-----:R-:W3:Y:S02]  /*0b70*/  LDG.E.64 R14, desc[UR12][R14.64] ;  /* 0x0000000c0e0e7981 */ /* 0x001ee4000c1e1b00 */
[----:B---3--:R-:W-:-:S04]  /*0b80*/  ISETP.NE.U32.AND P0, PT, R14, RZ, PT ;  /* 0x000000ff0e00720c */ /* 0x008fc80003f05070 */
[----:B------:R-:W-:-:S13]  /*0b90*/  ISETP.NE.AND.EX P0, PT, R15, RZ, PT, P0 ;  /* 0x000000ff0f00720c */ /* 0x000fda0003f05300 */
[----:B------:R-:W-:Y:S05]  /*0ba0*/  @!P0 BRA `(.L_x_9) ;  /* 0x0000000000088947 */ /* 0x000fea0003800000 */
[----:B------:R0:W5:Y:S01]  /*0bb0*/  LD.E R2, desc[UR12][R14.64] ;  /* 0x0000000c0e027980 */ /* 0x000162000c101900 */
[----:B------:R-:W-:Y:S05]  /*0bc0*/  BRA `(.L_x_10) ;  /* 0x0000000000207947 */ /* 0x000fea0003800000 */
.L_x_9:
[----:B------:R-:W-:Y:S02]  /*0bd0*/  ULDC.64 UR4, c[0x0][0x590] ;  /* 0x0001640000047ab9 */ /* 0x000fe40000000a00 */
[----:B------:R-:W-:-:S04]  /*0be0*/  ISETP.NE.U32.AND P0, PT, RZ, UR4, PT ;  /* 0x00000004ff007c0c */ /* 0x000fc8000bf05070 */
[----:B------:R-:W-:-:S13]  /*0bf0*/  ISETP.NE.AND.EX P0, PT, RZ, UR5, PT, P0 ;  /* 0x00000005ff007c0c */ /* 0x000fda000bf05300 */
[----:B------:R-:W-:Y:S05]  /*0c00*/  @!P0 BRA `(.L_x_11) ;  /* 0x00000000000c8947 */ /* 0x000fea0003800000 */
[----:B01----:R-:W0:Y:S02]  /*0c10*/  LDC.64 R14, c[0x0][0x590] ;  /* 0x00016400ff0e7b82 */ /* 0x003e240000000a00 */
[----:B0-----:R1:W5:Y:S01]  /*0c20*/  LDG.E R2, desc[UR12][R14.64] ;  /* 0x0000000c0e027981 */ /* 0x001362000c1e1900 */
[----:B------:R-:W-:Y:S05]  /*0c30*/  BRA `(.L_x_10) ;  /* 0x0000000000047947 */ /* 0x000fea0003800000 */
.L_x_11:
[----:B------:R-:W3:Y:S02]  /*0c40*/  LDC R2, c[0x0][0x584] ;  /* 0x00016100ff027b82 */ /* 0x000ee40000000800 */
.L_x_10:
[----:B------:R-:W4:Y:S01]  /*0c50*/  LDC R4, c[0x0][0x4c0] ;  /* 0x00013000ff047b82 */ /* 0x000f220000000800 */
[----:B------:R-:W-:-:S07]  /*0c60*/  IABS R19, R11 ;  /* 0x0000000b00137213 */ /* 0x000fce0000000000 */
[----:B------:R-:W2:Y:S01]  /*0c70*/  LDC R23, c[0x0][0x4c4] ;  /* 0x00013100ff177b82 */ /* 0x000ea20000000800 */
[----:B----4-:R-:W-:-:S05]  /*0c80*/  VIADD R4, R4, 0x3f ;  /* 0x0000003f04047836 */ /* 0x010fca0000000000 */
[----:B------:R-:W-:Y:S02]  /*0c90*/  SHF.R.S32.HI R13, RZ, 0x1f, R4 ;  /* 0x0000001fff0d7819 */ /* 0x000fe40000011404 */
[----:B--2---:R-:W-:Y:S02]  /*0ca0*/  IABS R20, R23 ;  /* 0x0000001700147213 */ /* 0x004fe40000000000 */
[----:B------:R-:W-:Y:S02]  /*0cb0*/  LEA.HI R13, R13, R4, RZ, 0x6 ;  /* 0x000000040d0d7211 */ /* 0x000fe400078f30ff */
[----:B------:R-:W2:Y:S02]  /*0cc0*/  I2F.RP R17, R20 ;  /* 0x0000001400117306 */ /* 0x000ea40000209400 */
[----:B------:R-:W-:-:S04]  /*0cd0*/  SHF.R.S32.HI R16, RZ, 0x6, R13 ;  /* 0x00000006ff107819 */ /* 0x000fc8000001140d */
[-C--:B------:R-:W-:Y:S02]  /*0ce0*/  IABS R18, R16.reuse ;  /* 0x0000001000127213 */ /* 0x080fe40000000000 */
[----:B------:R-:W-:Y:S02]  /*0cf0*/  IABS R21, R16 ;  /* 0x0000001000157213 */ /* 0x000fe40000000000 */
[----:B------:R-:W4:Y:S08]  /*0d00*/  I2F.RP R4, R18 ;  /* 0x0000001200047306 */ /* 0x000f300000209400 */
[----:B--2---:R-:W-:Y:S08]  /*0d10*/  MUFU.RCP R17, R17 ;  /* 0x0000001100117308 */ /* 0x004ff00000001000 */
[----:B----4-:R-:W0:Y:S02]  /*0d20*/  MUFU.RCP R4, R4 ;  /* 0x0000000400047308 */ /* 0x010e240000001000 */
[----:B01----:R-:W-:-:S06]  /*0d30*/  VIADD R14, R4, 0xffffffe ;  /* 0x0ffffffe040e7836 */ /* 0x003fcc0000000000 */
[----:B------:R0:W1:Y:S02]  /*0d40*/  F2I.FTZ.U32.TRUNC.NTZ R15, R14 ;  /* 0x0000000e000f7305 */ /* 0x000064000021f000 */
[----:B0-----:R-:W-:Y:S02]  /*0d50*/  IMAD.MOV.U32 R14, RZ, RZ, RZ ;  /* 0x000000ffff0e7224 */ /* 0x001fe400078e00ff */
[----:B-1----:R-:W-:-:S04]  /*0d60*/  IMAD.MOV R13, RZ, RZ, -R15 ;  /* 0x000000ffff0d7224 */ /* 0x002fc800078e0a0f */
[----:B------:R-:W-:-:S04]  /*0d70*/  IMAD R13, R13, R18, RZ ;  /* 0x000000120d0d7224 */ /* 0x000fc800078e02ff */
[----:B------:R-:W-:-:S04]  /*0d80*/  IMAD.HI.U32 R15, R15, R13, R14 ;  /* 0x0000000d0f0f7227 */ /* 0x000fc800078e000e */
[----:B------:R-:W-:Y:S02]  /*0d90*/  IMAD.MOV.U32 R13, RZ, RZ, R19 ;  /* 0x000000ffff0d7224 */ /* 0x000fe400078e0013 */
[----:B------:R-:W-:Y:S02]  /*0da0*/  IMAD.MOV R14, RZ, RZ, -R21 ;  /* 0x000000ffff0e7224 */ /* 0x000fe400078e0a15 */
[----:B------:R-:W-:-:S04]  /*0db0*/  IMAD.HI.U32 R4, R15, R13, RZ ;  /* 0x0000000d0f047227 */ /* 0x000fc800078e00ff */
[----:B------:R-:W-:Y:S02]  /*0dc0*/  IMAD R13, R4, R14, R13 ;  /* 0x0000000e040d7224 */ /* 0x000fe400078e020d */
[----:B------:R-:W-:-:S03]  /*0dd0*/  VIADD R14, R17, 0xffffffe ;  /* 0x0ffffffe110e7836 */ /* 0x000fc60000000000 */
[----:B------:R-:W-:Y:S01]  /*0de0*/  ISETP.GT.U32.AND P2, PT, R18, R13, PT ;  /* 0x0000000d1200720c */ /* 0x000fe20003f44070 */
[----:B------:R0:W1:Y:S02]  /*0df0*/  F2I.FTZ.U32.TRUNC.NTZ R15, R14 ;  /* 0x0000000e000f7305 */ /* 0x000064000021f000 */
[----:B0-----:R-:W-:-:S10]  /*0e00*/  IMAD.MOV.U32 R14, RZ, RZ, RZ ;  /* 0x000000ffff0e7224 */ /* 0x001fd400078e00ff */
[----:B------:R-:W-:Y:S02]  /*0e10*/  @!P2 IMAD.IADD R13, R13, 0x1, -R18 ;  /* 0x000000010d0da824 */ /* 0x000fe400078e0a12 */
[----:B------:R-:W-:Y:S01]  /*0e20*/  @!P2 VIADD R4, R4, 0x1 ;  /* 0x000000010404a836 */ /* 0x000fe20000000000 */
[----:B------:R-:W-:Y:S02]  /*0e30*/  ISETP.NE.AND P2, PT, R16, RZ, PT ;  /* 0x000000ff1000720c */ /* 0x000fe40003f45270 */
[----:B------:R-:W-:Y:S02]  /*0e40*/  ISETP.GE.U32.AND P0, PT, R13, R18, PT ;  /* 0x000000120d00720c */ /* 0x000fe40003f06070 */
[----:B------:R-:W-:-:S04]  /*0e50*/  LOP3.LUT R13, R11, R16, RZ, 0x3c, !PT ;  /* 0x000000100b0d7212 */ /* 0x000fc800078e3cff */
[----:B------:R-:W-:Y:S01]  /*0e60*/  ISETP.GE.AND P3, PT, R13, RZ, PT ;  /* 0x000000ff0d00720c */ /* 0x000fe20003f66270 */
[----:B-1----:R-:W-:-:S04]  /*0e70*/  IMAD.MOV R13, RZ, RZ, -R15 ;  /* 0x000000ffff0d7224 */ /* 0x002fc800078e0a0f */
[----:B------:R-:W-:Y:S02]  /*0e80*/  IMAD R13, R13, R20, RZ ;  /* 0x000000140d0d7224 */ /* 0x000fe400078e02ff */
[----:B------:R-:W-:Y:S02]  /*0e90*/  @P0 VIADD R4, R4, 0x1 ;  /* 0x0000000104040836 */ /* 0x000fe40000000000 */
[----:B------:R-:W-:-:S04]  /*0ea0*/  IMAD.HI.U32 R14, R15, R13, R14 ;  /* 0x0000000d0f0e7227 */ /* 0x000fc800078e000e */
[----:B------:R-:W-:-:S04]  /*0eb0*/  IMAD.MOV.U32 R22, RZ, RZ, R4 ;  /* 0x000000ffff167224 */ /* 0x000fc800078e0004 */
[----:B------:R-:W-:Y:S01]  /*0ec0*/  @!P3 IMAD.MOV R22, RZ, RZ, -R22 ;  /* 0x000000ffff16b224 */ /* 0x000fe200078e0a16 */
[----:B------:R-:W-:-:S04]  /*0ed0*/  @!P2 LOP3.LUT R22, RZ, R16, RZ, 0x33, !PT ;  /* 0x00000010ff16a212 */ /* 0x000fc800078e33ff */
[----:B------:R-:W-:-:S05]  /*0ee0*/  IABS R4, R22 ;  /* 0x0000001600047213 */ /* 0x000fca0000000000 */
[----:B------:R-:W-:-:S04]  /*0ef0*/  IMAD.MOV.U32 R13, RZ, RZ, R4 ;  /* 0x000000ffff0d7224 */ /* 0x000fc800078e0004 */
[----:B------:R-:W-:-:S04]  /*0f00*/  IMAD.HI.U32 R4, R14, R13, RZ ;  /* 0x0000000d0e047227 */ /* 0x000fc800078e00ff */
[----:B------:R-:W-:-:S04]  /*0f10*/  IMAD.MOV R14, RZ, RZ, -R4 ;  /* 0x000000ffff0e7224 */ /* 0x000fc800078e0a04 */
[----:B------:R-:W-:Y:S02]  /*0f20*/  IMAD R13, R20, R14, R13 ;  /* 0x0000000e140d7224 */ /* 0x000fe400078e020d */
[----:B------:R-:W-:-:S03]  /*0f30*/  IMAD.MOV R14, RZ, RZ, -R22 ;  /* 0x000000ffff0e7224 */ /* 0x000fc600078e0a16 */
[----:B------:R-:W-:Y:S01]  /*0f40*/  ISETP.GT.U32.AND P2, PT, R20, R13, PT ;  /* 0x0000000d1400720c */ /* 0x000fe20003f44070 */
[----:B------:R-:W-:-:S12]  /*0f50*/  IMAD R14, R16, R14, R11 ;  /* 0x0000000e100e7224 */ /* 0x000fd800078e020b */
[----:B------:R-:W-:Y:S02]  /*0f60*/  @!P2 IMAD.IADD R13, R13, 0x1, -R20 ;  /* 0x000000010d0da824 */ /* 0x000fe400078e0a14 */
[----:B------:R-:W-:Y:S01]  /*0f70*/  @!P2 VIADD R4, R4, 0x1 ;  /* 0x000000010404a836 */ /* 0x000fe20000000000 */
[----:B------:R-:W-:Y:S02]  /*0f80*/  ISETP.NE.AND P2, PT, R23, RZ, PT ;  /* 0x000000ff1700720c */ /* 0x000fe40003f45270 */
[----:B------:R-:W-:Y:S02]  /*0f90*/  ISETP.GE.U32.AND P0, PT, R13, R20, PT ;  /* 0x000000140d00720c */ /* 0x000fe40003f06070 */
[----:B------:R-:W-:-:S04]  /*0fa0*/  LOP3.LUT R13, R22, R23, RZ, 0x3c, !PT ;  /* 0x00000017160d7212 */ /* 0x000fc800078e3cff */
[----:B------:R-:W-:-:S07]  /*0fb0*/  ISETP.GE.AND P3, PT, R13, RZ, PT ;  /* 0x000000ff0d00720c */ /* 0x000fce0003f66270 */
[----:B------:R-:W-:-:S06]  /*0fc0*/  @P0 VIADD R4, R4, 0x1 ;  /* 0x0000000104040836 */ /* 0x000fcc0000000000 */
[----:B------:R-:W-:Y:S01]  /*0fd0*/  @!P3 IMAD.MOV R4, RZ, RZ, -R4 ;  /* 0x000000ffff04b224 */ /* 0x000fe200078e0a04 */
[----:B------:R-:W-:-:S05]  /*0fe0*/  @!P2 LOP3.LUT R4, RZ, R23, RZ, 0x33, !PT ;  /* 0x00000017ff04a212 */ /* 0x000fca00078e33ff */
[----:B------:R-:W-:-:S04]  /*0ff0*/  IMAD.MOV R18, RZ, RZ, -R4 ;  /* 0x000000ffff127224 */ /* 0x000fc800078e0a04 */
[----:B------:R-:W-:Y:S01]  /*1000*/  IMAD R23, R23, R18, R22 ;  /* 0x0000001217177224 */ /* 0x000fe200078e0216 */
[----:B------:R-:W-:Y:S06]  /*1010*/  @!P1 BRA `(.L_x_12) ;  /* 0x00000000000c9947 */ /* 0x000fec0003800000 */
[----:B------:R-:W-:Y:S01]  /*1020*/  UCGABAR_WAIT ;  /* 0x0000000000007dc7 */ /* 0x000fe20008000000 */
[----:B------:R-:W-:Y:S01]  /*1030*/  CCTL.IVALL ;  /* 0x00000000ff00798f */ /* 0x000fe20002000000 */
[----:B------:R-:W-:Y:S05]  /*1040*/  BRA `(.L_x_13) ;  /* 0x0000000000047947 */ /* 0x000fea0003800000 */
.L_x_12:
[----:B------:R-:W-:Y:S06]  /*1050*/  BAR.SYNC.DEFER_BLOCKING 0x0 ;  /* 0x0000000000007b1d */ /* 0x000fec0000010000 */
.L_x_13:
[----:B------:R-:W0:Y:S01]  /*1060*/  LDC R13, c[0x0][0x290] ;  /* 0x0000a400ff0d7b82 */ /* 0x000e220000000800 */
[----:B------:R-:W-:Y:S01]  /*1070*/  ISETP.NE.AND P0, PT, R9, RZ, PT ;  /* 0x000000ff0900720c */ /* 0x000fe20003f05270 */
[----:B0-----:R-:W-:-:S05]  /*1080*/  VIADD R11, R13, 0x1f ;  /* 0x0000001f0d0b7836 */ /* 0x001fca0000000000 */
[----:B------:R-:W-:-:S04]  /*1090*/  SHF.R.S32.HI R16, RZ, 0x1f, R11 ;  /* 0x0000001fff107819 */ /* 0x000fc8000001140b */
[----:B------:R-:W-:-:S04]  /*10a0*/  LEA.HI R11, R16, R11, RZ, 0x5 ;  /* 0x0000000b100b7211 */ /* 0x000fc800078f28ff */
[----:B------:R-:W-:Y:S01]  /*10b0*/  SHF.R.S32.HI R11, RZ, 0x5, R11 ;  /* 0x00000005ff0b7819 */ /* 0x000fe2000001140b */
[----:B------:R-:W-:Y:S06]  /*10c0*/  @!P0 BRA `(.L_x_14) ;  /* 0x0000002c00b88947 */ /* 0x000fec0003800000 */
[----:B------:R-:W-:-:S13]  /*10d0*/  ISETP.NE.AND P0, PT, R9, 0x1, PT ;  /* 0x000000010900780c */ /* 0x000fda0003f05270 */
[----:B------:R-:W-:Y:S05]  /*10e0*/  @P0 EXIT ;  /* 0x000000000000094d */ /* 0x000fea0003800000 */
[----:B------:R-:W-:Y:S01]  /*10f0*/  ISETP.GE.AND P0, PT, R13, 0x1, PT ;  /* 0x000000010d00780c */ /* 0x000fe20003f06270 */
[----:B------:R-:W-:Y:S01]  /*1100*/  UMOV UR4, URZ ;  /* 0x0000003f00047c82 */ /* 0x000fe20008000000 */
[----:B------:R-:W-:Y:S02]  /*1110*/  CS2R R54, SRZ ;  /* 0x0000000000367805 */ /* 0x000fe4000001ff00 */
[----:B------:R-:W-:Y:S02]  /*1120*/  CS2R R24, SRZ ;  /* 0x0000000000187805 */ /* 0x000fe4000001ff00 */
[----:B------:R-:W-:Y:S02]  /*1130*/  CS2R R26, SRZ ;  /* 0x00000000001a7805 */ /* 0x000fe4000001ff00 */
[----:B------:R-:W-:Y:S02]  /*1140*/  CS2R R28, SRZ ;  /* 0x00000000001c7805 */ /* 0x000fe4000001ff00 */
[----:B------:R-:W-:-:S02]  /*1150*/  CS2R R30, SRZ ;  /* 0x00000000001e7805 */ /* 0x000fc4000001ff00 */
[----:B------:R-:W-:Y:S02]  /*1160*/  CS2R R32, SRZ ;  /* 0x0000000000207805 */ /* 0x000fe4000001ff00 */
        /* <DEDUP_REMOVED lines=9> */
[----:B------:R-:W-:Y:S01]  /*1200*/  CS2R R52, SRZ ;  /* 0x0000000000347805 */ /* 0x000fe2000001ff00 */
[----:B------:R-:W-:Y:S06]  /*1210*/  @!P0 BRA `(.L_x_15) ;  /* 0x0000000000708947 */ /* 0x000fec0003800000 */
[----:B------:R-:W-:-:S04]  /*1220*/  LOP3.LUT R7, R5, 0x1, RZ, 0xfc, !PT ;  /* 0x0000000105077812 */ /* 0x000fc800078efcff */
[----:B------:R-:W-:-:S13]  /*1230*/  ISETP.NE.AND P0, PT, R7, 0x3, PT ;  /* 0x000000030700780c */ /* 0x000fda0003f05270 */
[----:B------:R-:W-:Y:S05]  /*1240*/  @!P0 BRA `(.L_x_16) ;  /* 0x0000000000048947 */ /* 0x000fea0003800000 */
[----:B------:R-:W-:Y:S01]  /*1250*/  BPT.TRAP 0x1 ;  /* 0x000000040000795c */ /* 0x000fe20000300000 */
.L_x_16:
[----:B------:R-:W0:Y:S01]  /*1260*/  S2UR UR5, SR_CgaCtaId ;  /* 0x00000000000579c3 */ /* 0x000e220000008800 */
[----:B------:R-:W-:Y:S01]  /*1270*/  SHF.L.U32 R7, RZ, 0x1f, RZ ;  /* 0x0000001fff077819 */ /* 0x000fe200000006ff */
[----:B------:R-:W-:Y:S02]  /*1280*/  UMOV UR4, 0x400 ;  /* 0x0000040000047882 */ /* 0x000fe40000000000 */
[----:B0-----:R-:W-:-:S12]  /*1290*/  ULEA UR4, UR5, UR4, 0x18 ;  /* 0x0000000405047291 */ /* 0x001fd8000f8ec03f */
.L_x_17:
[----:B0-----:R-:W-:-:S04]  /*12a0*/  IMAD.U32 R8, RZ, RZ, UR4 ;  /* 0x00000004ff087e24 */ /* 0x001fc8000f8e00ff */
[----:B------:R0:W1:Y:S03]  /*12b0*/  SYNCS.PHASECHK.TRANS64.TRYWAIT P0, [R8+URZ+0x38000], R7 ;  /* 0x03800007080075a7 */ /* 0x000066000800017f */
[----:B-1----:R-:W-:Y:S05]  /*12c0*/  @!P0 NANOSLEEP.SYNCS 0x989680 ;  /* 0x009896800000895d */ /* 0x002fea0003900000 */
[----:B------:R-:W1:Y:S02]  /*12d0*/  @!P0 SYNCS.PHASECHK.TRANS64 P0, [R8+URZ+0x38000], R7 ;  /* 0x03800007080085a7 */ /* 0x000e64000800007f */
[----:B-1----:R-:W-:Y:S05]  /*12e0*/  @!P0 BRA `(.L_x_17) ;  /* 0xfffffffc00ec8947 */ /* 0x002fea000383ffff */
[----:B------:R-:W-:Y:S01]  /*12f0*/  UIADD3 UR5, UR4, 0x1c000, URZ ;  /* 0x0001c00004057890 */ /* 0x000fe2000fffe03f */
[----:B------:R-:W-:Y:S01]  /*1300*/  WARPGROUP.ARRIVE ;  /* 0x00000000000079c5 */ /* 0x000fe20000000000 */
[----:B------:R-:W-:Y:S02]  /*1310*/  USHF.R.U32.HI UR4, URZ, 0x4, UR4 ;  /* 0x000000043f047899 */ /* 0x000fe40008011604 */
[----:B------:R-:W-:Y:S02]  /*1320*/  USHF.R.U32.HI UR5, URZ, 0x4, UR5 ;  /* 0x000000043f057899 */ /* 0x000fe40008011605 */
[----:B------:R-:W-:Y:S02]  /*1330*/  ULOP3.LUT UR4, UR4, 0x3fff, URZ, 0xc0, !UPT ;  /* 0x00003fff04047892 */ /* 0x000fe4000f8ec03f */
[----:B------:R-:W-:Y:S01]  /*1340*/  ULOP3.LUT UR6, UR5, 0x3fff, URZ, 0xc0, !UPT ;  /* 0x00003fff05067892 */ /* 0x000fe2000f8ec03f */
[----:B------:R-:W-:Y:S02]  /*1350*/  UMOV UR7, 0x40000040 ;  /* 0x4000004000077882 */ /* 0x000fe40000000000 */
[----:B------:R-:W-:-:S06]  /*1360*/  UMOV UR5, 0x40000040 ;  /* 0x4000004000057882 */ /* 0x000fcc0000000000 */
[----:B------:R-:W-:Y:S01]  /*1370*/  HGMMA.64x64x16.F32.BF16 R24, gdesc[UR4].tnspA.tnspB, RZ, !UPT ;  /* 0x60e00000041879f0 */ /* 0x000fe2000c7018ff */
[----:B------:R-:W-:Y:S02]  /*1380*/  UIADD3 UR4, UR4, 0x80, URZ ;  /* 0x0000008004047890 */ /* 0x000fe4000fffe03f */
[----:B------:R-:W-:Y:S01]  /*1390*/  UIADD3 UR6, UR6, 0x80, URZ ;  /* 0x0000008006067890 */ /* 0x000fe2000fffe03f */
[----:B------:R-:W-:Y:S01]  /*13a0*/  UMOV UR5, 0x40000040 ;  /* 0x4000004000057882 */ /* 0x000fe20000000000 */
[----:B------:R-:W-:-:S07]  /*13b0*/  UMOV UR7, 0x40000040 ;  /* 0x4000004000077882 */ /* 0x000fce0000000000 */
[----:B------:R-:W-:Y:S01]  /*13c0*/  HGMMA.64x64x16.F32.BF16 R24, gdesc[UR4].tnspA.tnspB, R24, gsb0 ;  /* 0x60e00000041879f0 */ /* 0x000fe20008001818 */
[----:B------:R-:W-:-:S05]  /*13d0*/  UMOV UR4, 0x1 ;  /* 0x0000000100047882 */ /* 0x000fca0000000000 */
.L_x_15:
[----:B0-----:R-:W-:-:S05]  /*13e0*/  VIMNMX R8, R11, 0x1, PT ;  /* 0x000000010b087848 */ /* 0x001fca0003fe0100 */
[----:B------:R-:W-:-:S05]  /*13f0*/  IMAD.IADD R11, R11, 0x1, -R8 ;  /* 0x000000010b0b7824 */ /* 0x000fca00078e0a08 */
[----:B------:R-:W-:-:S13]  /*1400*/  ISETP.GE.AND P0, PT, R11, 0x1, PT ;  /* 0x000000010b00780c */ /* 0x000fda0003f06270 */
[----:B------:R-:W-:Y:S05]  /*1410*/  @!P0 BRA `(.L_x_18) ;  /* 0x0000000000e48947 */ /* 0x000fea0003800000 */
[----:B------:R-:W0:Y:S01]  /*1420*/  S2UR UR6, SR_CgaCtaId ;  /* 0x00000000000679c3 */ /* 0x000e220000008800 */
[----:B------:R-:W-:Y:S01]  /*1430*/  UMOV UR5, 0x400 ;  /* 0x0000040000057882 */ /* 0x000fe20000000000 */
[----:B------:R-:W-:Y:S01]  /*1440*/  LOP3.LUT R13, R5, 0x1, RZ, 0xfc, !PT ;  /* 0x00000001050d7812 */ /* 0x000fe200078efcff */
[----:B------:R-:W-:Y:S01]  /*1450*/  IMAD.MOV.U32 R12, RZ, RZ, RZ ;  /* 0x000000ffff0c7224 */ /* 0x000fe200078e00ff */
[----:B------:R-:W-:Y:S01]  /*1460*/  UISETP.NE.U32.AND UP0, UPT, UR4, URZ, UPT ;  /* 0x0000003f0400728c */ /* 0x000fe2000bf05070 */
[----:B------:R-:W-:Y:S02]  /*1470*/  IMAD.MOV.U32 R7, RZ, RZ, R11 ;  /* 0x000000ffff077224 */ /* 0x000fe400078e000b */
[----:B------:R-:W-:Y:S01]  /*1480*/  IMAD.MOV.U32 R8, RZ, RZ, RZ ;  /* 0x000000ffff087224 */ /* 0x000fe200078e00ff */
[----:B0-----:R-:W-:-:S04]  /*1490*/  ULEA UR5, UR6, UR5, 0x18 ;  /* 0x0000000506057291 */ /* 0x001fc8000f8ec03f */
[----:B------:R-:W-:Y:S02]  /*14a0*/  UIADD3 UR6, UR5, 0x1c000, URZ ;  /* 0x0001c00005067890 */ /* 0x000fe4000fffe03f */
[----:B------:R-:W-:Y:S02]  /*14b0*/  USHF.R.U32.HI UR7, URZ, 0x4, UR5 ;  /* 0x000000043f077899 */ /* 0x000fe40008011605 */
[----:B------:R-:W-:Y:S02]  /*14c0*/  USHF.R.U32.HI UR6, URZ, 0x4, UR6 ;  /* 0x000000043f067899 */ /* 0x000fe40008011606 */
[----:B------:R-:W-:Y:S02]  /*14d0*/  ULOP3.LUT UR7, UR7, 0x3fff, URZ, 0xc0, !UPT ;  /* 0x00003fff07077892 */ /* 0x000fe4000f8ec03f */
[----:B------:R-:W-:-:S12]  /*14e0*/  ULOP3.LUT UR6, UR6, 0x3fff, URZ, 0xc0, !UPT ;  /* 0x00003fff06067892 */ /* 0x000fd8000f8ec03f */
.L_x_23:
[----:B------:R-:W-:-:S13]  /*14f0*/  ISETP.NE.AND P1, PT, R13, 0x3, PT ;  /* 0x000000030d00780c */ /* 0x000fda0003f25270 */
[----:B------:R-:W-:Y:S05]  /*1500*/  @!P1 BRA `(.L_x_19) ;  /* 0x0000000000049947 */ /* 0x000fea0003800000 */
[----:B------:R-:W-:Y:S01]  /*1510*/  BPT.TRAP 0x1 ;  /* 0x000000040000795c */ /* 0x000fe20000300000 */
.L_x_19:
[----:B------:R-:W-:Y:S01]  /*1520*/  SHF.L.U32 R9, R12, 0x1f, RZ ;  /* 0x0000001f0c097819 */ /* 0x000fe200000006ff */
[----:B------:R-:W-:-:S12]  /*1530*/  ULEA UR8, UR4, UR5, 0x3 ;  /* 0x0000000504087291 */ /* 0x000fd8000f8e183f */
.L_x_20:
[----:B0-----:R-:W-:-:S04]  /*1540*/  IMAD.U32 R10, RZ, RZ, UR8 ;  /* 0x00000008ff0a7e24 */ /* 0x001fc8000f8e00ff */
[----:B------:R0:W1:Y:S03]  /*1550*/  SYNCS.PHASECHK.TRANS64.TRYWAIT P0, [R10+URZ+0x38000], R9 ;  /* 0x038000090a0075a7 */ /* 0x000066000800017f */
[----:B-1----:R-:W-:Y:S05]  /*1560*/  @!P0 NANOSLEEP.SYNCS 0x989680 ;  /* 0x009896800000895d */ /* 0x002fea0003900000 */
[----:B------:R-:W1:Y:S02]  /*1570*/  @!P0 SYNCS.PHASECHK.TRANS64 P0, [R10+URZ+0x38000], R9 ;  /* 0x038000090a0085a7 */ /* 0x000e64000800007f */
[----:B-1----:R-:W-:Y:S05]  /*1580*/  @!P0 BRA `(.L_x_20) ;  /* 0xfffffffc00ec8947 */ /* 0x002fea000383ffff */
[----:B------:R-:W-:Y:S01]  /*1590*/  ULEA UR8, UR4, UR7, 0x8 ;  /* 0x0000000704087291 */ /* 0x000fe2000f8e403f */
[----:B------:R-:W-:Y:S01]  /*15a0*/  WARPGROUP.ARRIVE ;  /* 0x00000000000079c5 */ /* 0x000fe20000000000 */
[----:B------:R-:W-:Y:S01]  /*15b0*/  ULEA UR10, UR4, UR6, 0x8 ;  /* 0x00000006040a7291 */ /* 0x000fe2000f8e403f */
[----:B------:R-:W-:Y:S01]  /*15c0*/  UMOV UR9, 0x40000040 ;  /* 0x4000004000097882 */ /* 0x000fe20000000000 */
[----:B------:R-:W-:-:S07]  /*15d0*/  UMOV UR11, 0x40000040 ;  /* 0x40000040000b7882 */ /* 0x000fce0000000000 */
[----:B------:R-:W-:Y:S01]  /*15e0*/  HGMMA.64x64x16.F32.BF16 R24, gdesc[UR8].tnspA.tnspB, R24, UP0 ;  /* 0x60e00000081879f0 */ /* 0x000fe2000bf01818 */
[----:B------:R-:W-:Y:S02]  /*15f0*/  UIADD3 UR8, UR8, 0x80, URZ ;  /* 0x0000008008087890 */ /* 0x000fe4000fffe03f */
[----:B------:R-:W-:Y:S01]  /*1600*/  UIADD3 UR10, UR10, 0x80, URZ ;  /* 0x000000800a0a7890 */ /* 0x000fe2000fffe03f */
[----:B------:R-:W-:Y:S01]  /*1610*/  UMOV UR9, 0x40000040 ;  /* 0x4000004000097882 */ /* 0x000fe20000000000 */
[----:B------:R-:W-:-:S07]  /*1620*/  UMOV UR11, 0x40000040 ;  /* 0x40000040000b7882 */ /* 0x000fce0000000000 */
[----:B------:R-:W-:Y:S03]  /*1630*/  HGMMA.64x64x16.F32.BF16 R24, gdesc[UR8].tnspA.tnspB, R24, gsb0 ;  /* 0x60e00000081879f0 */ /* 0x000fe60008001818 */
[----:B------:R-:W-:Y:S02]  /*1640*/  WARPGROUP.DEPBAR.LE gsb0, 0x1 ;  /* 0x00008000000079c5 */ /* 0x000fe40000010100 */
[----:B------:R-:W-:Y:S05]  /*1650*/  @!P1 BRA `(.L_x_21) ;  /* 0x0000000000049947 */ /* 0x000fea0003800000 */
[----:B------:R-:W-:Y:S01]  /*1660*/  BPT.TRAP 0x1 ;  /* 0x000000040000795c */ /* 0x000fe20000300000 */
.L_x_21:
[----:B------:R-:W-:-:S13]  /*1670*/  ISETP.NE.AND P0, PT, R6, RZ, PT ;  /* 0x000000ff0600720c */ /* 0x000fda0003f05270 */
[----:B0-----:R-:W-:-:S05]  /*1680*/  @P0 LEA R9, R8, UR5, 0x3 ;  /* 0x0000000508090c11 */ /* 0x001fca000f8e18ff */
[----:B------:R-:W-:-:S05]  /*1690*/  @P0 VIADD R10, R9, 0x380e0 ;  /* 0x000380e0090a0836 */ /* 0x000fca0000000000 */
[----:B------:R-:W-:-:S04]  /*16a0*/  @P0 PRMT R10, R3, 0x654, R10 ;  /* 0x00000654030a0816 */ /* 0x000fc8000000000a */
[----:B------:R0:W-:Y:S01]  /*16b0*/  @P0 SYNCS.ARRIVE.TRANS64.RED.A1T0 RZ, [R10+URZ], RZ ;  /* 0x000000ff0aff09a7 */ /* 0x0001e2000810043f */
[----:B------:R-:W-:-:S13]  /*16c0*/  ISETP.GT.U32.AND P0, PT, R5, 0x1, PT ;  /* 0x000000010500780c */ /* 0x000fda0003f04070 */
[----:B0-----:R-:W-:Y:S05]  /*16d0*/  @P0 BRA `(.L_x_22) ;  /* 0x0000000000040947 */ /* 0x001fea0003800000 */
[----:B------:R-:W-:Y:S01]  /*16e0*/  BPT.TRAP 0x1 ;  /* 0x000000040000795c */ /* 0x000fe20000300000 */
.L_x_22:
[----:B------:R-:W-:Y:S01]  /*16f0*/  UIADD3 UR4, UR4, 0x1, URZ ;  /* 0x0000000104047890 */ /* 0x000fe2000fffe03f */
[C---:B------:R-:W-:Y:S01]  /*1700*/  ISETP.GT.AND P1, PT, R7.reuse, 0x1, PT ;  /* 0x000000010700780c */ /* 0x040fe20003f24270 */
[----:B------:R-:W-:Y:S02]  /*1710*/  VIADD R8, R8, 0x1 ;  /* 0x0000000108087836 */ /* 0x000fe40000000000 */
[----:B------:R-:W-:Y:S01]  /*1720*/  UISETP.NE.AND UP0, UPT, UR4, 0x1c, UPT ;  /* 0x0000001c0400788c */ /* 0x000fe2000bf05270 */
[----:B------:R-:W-:Y:S02]  /*1730*/  VIADD R7, R7, 0xffffffff ;  /* 0xffffffff07077836 */ /* 0x000fe40000000000 */
[C---:B------:R-:W-:Y:S01]  /*1740*/  ISETP.NE.AND P0, PT, R8.reuse, 0x1c, PT ;  /* 0x0000001c0800780c */ /* 0x040fe20003f05270 */
[----:B------:R-:W-:Y:S02]  /*1750*/  USEL UR8, URZ, 0x1, UP0 ;  /* 0x000000013f087887 */ /* 0x000fe40008000000 */
[----:B------:R-:W-:Y:S01]  /*1760*/  USEL UR4, UR4, URZ, UP0 ;  /* 0x0000003f04047287 */ /* 0x000fe20008000000 */
[----:B------:R-:W-:Y:S01]  /*1770*/  SEL R8, R8, RZ, P0 ;  /* 0x000000ff08087207 */ /* 0x000fe20000000000 */
[----:B------:R-:W-:-:S02]  /*1780*/  UPLOP3.LUT UP0, UPT, UPT, UPT, UPT, 0x80, 0x0 ;  /* 0x000000000000789c */ /* 0x000fc40003f0f070 */
[----:B------:R-:W-:Y:S01]  /*1790*/  LOP3.LUT R12, R12, UR8, RZ, 0x3c, !PT ;  /* 0x000000080c0c7c12 */ /* 0x000fe2000f8e3cff */
[----:B------:R-:W-:Y:S08]  /*17a0*/  @P1 BRA `(.L_x_23) ;  /* 0xfffffffc00501947 */ /* 0x000ff0000383ffff */
.L_x_18:
[----:B------:R-:W0:Y:S01]  /*17b0*/  LDC R7, c[0x0][0x290] ;  /* 0x0000a400ff077b82 */ /* 0x000e220000000800 */
[----:B------:R-:W-:Y:S02]  /*17c0*/  WARPGROUP.DEPBAR.LE gsb0, 0x0 ;  /* 0x00008000000079c5 */ /* 0x000fe40000010000 */
[----:B0-----:R-:W-:-:S13]  /*17d0*/  ISETP.GE.AND P0, PT, R7, 0x1, PT ;  /* 0x000000010700780c */ /* 0x001fda0003f06270 */
[----:B------:R-:W-:Y:S05]  /*17e0*/  @!P0 BRA `(.L_x_24) ;  /* 0x0000000000548947 */ /* 0x000fea0003800000 */
[----:B------:R-:W-:-:S04]  /*17f0*/  LOP3.LUT R7, R5, 0x1, RZ, 0xfc, !PT ;  /* 0x0000000105077812 */ /* 0x000fc800078efcff */
[----:B------:R-:W-:-:S13]  /*1800*/  ISETP.NE.AND P0, PT, R7, 0x3, PT ;  /* 0x000000030700780c */ /* 0x000fda0003f05270 */
[----:B------:R-:W-:Y:S05]  /*1810*/  @!P0 BRA `(.L_x_25) ;  /* 0x0000000000048947 */ /* 0x000fea0003800000 */
[----:B------:R-:W-:Y:S01]  /*1820*/  BPT.TRAP 0x1 ;  /* 0x000000040000795c */ /* 0x000fe20000300000 */
.L_x_25:
[----:B------:R-:W-:Y:S01]  /*1830*/  ISETP.NE.AND P0, PT, R6, RZ, PT ;  /* 0x000000ff0600720c */ /* 0x000fe20003f05270 */
[----:B------:R-:W-:Y:S01]  /*1840*/  BSSY B0, `(.L_x_26) ;  /* 0x000000d000007945 */ /* 0x000fe20003800000 */
[----:B------:R-:W-:-:S11]  /*1850*/  ISETP.GT.U32.AND P1, PT, R5, 0x1, PT ;  /* 0x000000010500780c */ /* 0x000fd60003f24070 */
[----:B------:R-:W-:Y:S05]  /*1860*/  @!P0 BRA `(.L_x_27) ;  /* 0x0000000000288947 */ /* 0x000fea0003800000 */
[----:B------:R-:W0:Y:S01]  /*1870*/  S2R R8, SR_CgaCtaId ;  /* 0x0000000000087919 */ /* 0x000e220000008800 */
[----:B------:R-:W-:Y:S02]  /*1880*/  SHF.R.U32.HI R6, RZ, 0x2, R11 ;  /* 0x00000002ff067819 */ /* 0x000fe4000001160b */
[----:B------:R-:W-:-:S03]  /*1890*/  MOV R5, 0x400 ;  /* 0x0000040000057802 */ /* 0x000fc60000000f00 */
[----:B------:R-:W-:-:S04]  /*18a0*/  IMAD.WIDE.U32 R6, R6, 0x24924925, RZ ;  /* 0x2492492506067825 */ /* 0x000fc800078e00ff */
[----:B------:R-:W-:Y:S01]  /*18b0*/  IMAD R6, R7, -0x1c, R11 ;  /* 0xffffffe407067824 */ /* 0x000fe200078e020b */
[----:B0-----:R-:W-:-:S05]  /*18c0*/  LEA R5, R8, R5, 0x18 ;  /* 0x0000000508057211 */ /* 0x001fca00078ec0ff */
[----:B------:R-:W-:-:S04]  /*18d0*/  IMAD R6, R6, 0x8, R5 ;  /* 0x0000000806067824 */ /* 0x000fc800078e0205 */
[----:B------:R-:W-:-:S05]  /*18e0*/  VIADD R6, R6, 0x380e0 ;  /* 0x000380e006067836 */ /* 0x000fca0000000000 */
[----:B------:R-:W-:-:S04]  /*18f0*/  PRMT R6, R3, 0x654, R6 ;  /* 0x0000065403067816 */ /* 0x000fc80000000006 */
[----:B------:R0:W-:Y:S03]  /*1900*/  SYNCS.ARRIVE.TRANS64.RED.A1T0 RZ, [R6+URZ], RZ ;  /* 0x000000ff06ff79a7 */ /* 0x0001e6000810043f */
.L_x_27:
[----:B------:R-:W-:Y:S05]  /*1910*/  BSYNC B0 ;  /* 0x0000000000007941 */ /* 0x000fea0003800000 */
.L_x_26:
[----:B------:R-:W-:Y:S05]  /*1920*/  @P1 BRA `(.L_x_24) ;  /* 0x0000000000041947 */ /* 0x000fea0003800000 */
[----:B------:R-:W-:Y:S01]  /*1930*/  BPT.TRAP 0x1 ;  /* 0x000000040000795c */ /* 0x000fe20000300000 */
.L_x_24:
[----:B------:R-:W0:Y:S01]  /*1940*/  S2R R3, SR_TID.X ;  /* 0x0000000000037919 */ /* 0x000e220000002100 */
[----:B------:R-:W1:Y:S01]  /*1950*/  LDC.64 R8, c[0x0][0x280] ;  /* 0x0000a000ff087b82 */ /* 0x000e620000000a00 */
[----:B------:R-:W-:Y:S01]  /*1960*/  SHF.R.S32.HI R16, RZ, 0x1f, R4 ;  /* 0x0000001fff107819 */ /* 0x000fe20000011404 */
[----:B------:R-:W2:Y:S06]  /*1970*/  S2R R15, SR_CTAID.X ;  /* 0x00000000000f7919 */ /* 0x000eac0000002500 */
[----:B------:R-:W4:Y:S01]  /*1980*/  LDC.64 R10, c[0x0][0x5d0] ;  /* 0x00017400ff0a7b82 */ /* 0x000f220000000a00 */
[----:B0-----:R-:W-:-:S04]  /*1990*/  SHF.R.S32.HI R6, RZ, 0x1f, R3 ;  /* 0x0000001fff067819 */ /* 0x001fc80000011403 */
[----:B------:R-:W-:-:S04]  /*19a0*/  LEA.HI R6, R6, R3, RZ, 0x7 ;  /* 0x0000000306067211 */ /* 0x000fc800078f38ff */
[----:B------:R-:W-:-:S05]  /*19b0*/  LOP3.LUT R6, R6, 0xffffff80, RZ, 0xc0, !PT ;  /* 0xffffff8006067812 */ /* 0x000fca00078ec0ff */
[----:B------:R-:W-:-:S05]  /*19c0*/  IMAD.IADD R6, R3, 0x1, -R6 ;  /* 0x0000000103067824 */ /* 0x000fca00078e0a06 */
[----:B------:R-:W-:-:S04]  /*19d0*/  SHF.R.S32.HI R7, RZ, 0x1f, R6 ;  /* 0x0000001fff077819 */ /* 0x000fc80000011406 */
[----:B------:R-:W-:-:S04]  /*19e0*/  LEA.HI R3, R7, R6, RZ, 0x2 ;  /* 0x0000000607037211 */ /* 0x000fc800078f10ff */
[--C-:B------:R-:W-:Y:S02]  /*19f0*/  SHF.R.S32.HI R12, RZ, 0x2, R3.reuse ;  /* 0x00000002ff0c7819 */ /* 0x100fe40000011403 */
[----:B------:R-:W-:Y:S02]  /*1a00*/  SHF.R.S32.HI R5, RZ, 0x1f, R3 ;  /* 0x0000001fff057819 */ /* 0x000fe40000011403 */
[----:B------:R-:W-:Y:S02]  /*1a10*/  LOP3.LUT R3, R3, 0xfffffffc, RZ, 0xc0, !PT ;  /* 0xfffffffc03037812 */ /* 0x000fe400078ec0ff */
[----:B------:R-:W-:-:S03]  /*1a20*/  LEA.HI R5, R5, R12, RZ, 0x3 ;  /* 0x0000000c05057211 */ /* 0x000fc600078f18ff */
[----:B------:R-:W-:Y:S01]  /*1a30*/  IMAD.IADD R20, R6, 0x1, -R3 ;  /* 0x0000000106147824 */ /* 0x000fe200078e0a03 */
[----:B------:R-:W-:-:S05]  /*1a40*/  LOP3.LUT R5, R5, 0xfffffff8, RZ, 0xc0, !PT ;  /* 0xfffffff805057812 */ /* 0x000fca00078ec0ff */
[----:B------:R-:W-:Y:S01]  /*1a50*/  IMAD.IADD R12, R12, 0x1, -R5 ;  /* 0x000000010c0c7824 */ /* 0x000fe200078e0a05 */
[----:B------:R-:W-:Y:S01]  /*1a60*/  LEA.HI R5, R7, R6, RZ, 0x5 ;  /* 0x0000000607057211 */ /* 0x000fe200078f28ff */
[----:B------:R-:W-:Y:S02]  /*1a70*/  IMAD.SHL.U32 R6, R14, 0x40, RZ ;  /* 0x000000400e067824 */ /* 0x000fe400078e00ff */
[----:B--2---:R-:W-:Y:S01]  /*1a80*/  IMAD.SHL.U32 R7, R15, 0x40, RZ ;  /* 0x000000400f077824 */ /* 0x004fe200078e00ff */
[----:B------:R-:W-:Y:S01]  /*1a90*/  SHF.R.S32.HI R13, RZ, 0x1f, R12 ;  /* 0x0000001fff0d7819 */ /* 0x000fe2000001140c */
[----:B------:R-:W-:Y:S01]  /*1aa0*/  IMAD.SHL.U32 R14, R20, 0x2, RZ ;  /* 0x00000002140e7824 */ /* 0x000fe200078e00ff */
[----:B-1----:R-:W-:Y:S02]  /*1ab0*/  ISETP.GE.AND P0, PT, R6, R9, PT ;  /* 0x000000090600720c */ /* 0x002fe40003f06270 */
[----:B------:R-:W-:Y:S02]  /*1ac0*/  SHF.R.S32.HI R5, RZ, 0x5, R5 ;  /* 0x00000005ff057819 */ /* 0x000fe40000011405 */
[----:B------:R-:W-:-:S02]  /*1ad0*/  ISETP.GE.OR P0, PT, R7, R8, P0 ;  /* 0x000000080700720c */ /* 0x000fc40000706670 */
[----:B------:R-:W-:Y:S01]  /*1ae0*/  SHF.R.S32.HI R3, RZ, 0x1f, R6 ;  /* 0x0000001fff037819 */ /* 0x000fe20000011406 */
[----:B------:R-:W-:-:S04]  /*1af0*/  IMAD.WIDE R56, R5, 0x10, R12 ;  /* 0x0000001005387825 */ /* 0x000fc800078e020c */
[----:B------:R-:W-:Y:S01]  /*1b00*/  IMAD.WIDE R56, R15, 0x40, R56 ;  /* 0x000000400f387825 */ /* 0x000fe200078e0238 */
[----:B------:R-:W-:-:S03]  /*1b10*/  SHF.R.S32.HI R15, RZ, 0x1f, R14 ;  /* 0x0000001fff0f7819 */ /* 0x000fc6000001140e */
[-C--:B----4-:R-:W-:Y:S02]  /*1b20*/  IMAD R17, R57, R10.reuse, RZ ;  /* 0x0000000a39117224 */ /* 0x090fe400078e02ff */
[----:B------:R-:W-:Y:S01]  /*1b30*/  IMAD.WIDE.U32 R18, R56, R10, R14 ;  /* 0x0000000a38127225 */ /* 0x000fe200078e000e */
[----:B------:R-:W-:Y:S06]  /*1b40*/  @P0 EXIT ;  /* 0x000000000000094d */ /* 0x000fec0003800000 */
[----:B------:R-:W-:Y:S01]  /*1b50*/  ULDC.64 UR6, c[0x0][0x288] ;  /* 0x0000a20000067ab9 */ /* 0x000fe20000000a00 */
[----:B------:R-:W-:Y:S01]  /*1b60*/  IMAD R17, R56, R11, R17 ;  /* 0x0000000b38117224 */ /* 0x000fe200078e0211 */
[----:B------:R-:W-:Y:S01]  /*1b70*/  ISETP.GE.AND P0, PT, R23, UR6, PT ;  /* 0x0000000617007c0c */ /* 0x000fe2000bf06270 */
[----:B------:R-:W-:Y:S01]  /*1b80*/  ULDC.64 UR4, c[0x0][0x5e0] ;  /* 0x0001780000047ab9 */ /* 0x000fe20000000a00 */
[----:B------:R-:W-:Y:S01]  /*1b90*/  IADD3 R18, P1, R6, R18, RZ ;  /* 0x0000001206127210 */ /* 0x000fe20007f3e0ff */
[----:B------:R-:W-:Y:S01]  /*1ba0*/  IMAD R21, R16, UR4, RZ ;  /* 0x0000000410157c24 */ /* 0x000fe2000f8e02ff */
[C---:B------:R-:W-:Y:S01]  /*1bb0*/  ISETP.GE.OR P0, PT, R4.reuse, UR7, P0 ;  /* 0x0000000704007c0c */ /* 0x040fe20008706670 */
[----:B------:R-:W-:Y:S01]  /*1bc0*/  IMAD R7, R5, -0x10, -R7 ;  /* 0xfffffff005077824 */ /* 0x000fe200078e0a07 */
[----:B------:R-:W-:Y:S01]  /*1bd0*/  IADD3.X R19, R3, R19, R17, P1, !PT ;  /* 0x0000001303137210 */ /* 0x000fe20000ffe411 */
[----:B------:R-:W-:Y:S01]  /*1be0*/  IMAD R21, R4, UR5, R21 ;  /* 0x0000000504157c24 */ /* 0x000fe2000f8e0215 */
[----:B------:R-:W-:Y:S01]  /*1bf0*/  SHF.R.S32.HI R17, RZ, 0x1f, R23 ;  /* 0x0000001fff117819 */ /* 0x000fe20000011417 */
[----:B------:R-:W-:-:S02]  /*1c00*/  IMAD R5, R20, -0x2, R9 ;  /* 0xfffffffe14057824 */ /* 0x000fc400078e0209 */
[----:B------:R-:W-:Y:S01]  /*1c10*/  IMAD.WIDE.U32 R18, R4, UR4, R18 ;  /* 0x0000000404127c25 */ /* 0x000fe2000f8e0012 */
[----:B------:R-:W-:-:S03]  /*1c20*/  ULDC.64 UR4, c[0x0][0x5d8] ;  /* 0x0001760000047ab9 */ /* 0x000fc60000000a00 */
[----:B------:R-:W-:Y:S02]  /*1c30*/  IMAD R20, R17, UR4, RZ ;  /* 0x0000000411147c24 */ /* 0x000fe4000f8e02ff */
[----:B------:R-:W-:Y:S01]  /*1c40*/  IMAD.IADD R59, R19, 0x1, R21 ;  /* 0x00000001133b7824 */ /* 0x000fe200078e0215 */
[----:B------:R-:W-:Y:S06]  /*1c50*/  @P0 EXIT ;  /* 0x000000000000094d */ /* 0x000fec0003800000 */
[----:B---3-5:R-:W-:Y:S01]  /*1c60*/  FSETP.NEU.AND P1, PT, R2, RZ, PT ;  /* 0x000000ff0200720b */ /* 0x028fe20003f2d000 */
[----:B------:R-:W-:Y:S01]  /*1c70*/  IMAD.MOV.U32 R58, RZ, RZ, R18 ;  /* 0x000000ffff3a7224 */ /* 0x000fe200078e0012 */
[----:B------:R-:W-:Y:S01]  /*1c80*/  IADD3 R7, R7, R8, -R12 ;  /* 0x0000000807077210 */ /* 0x000fe20007ffe80c */
[C---:B------:R-:W-:Y:S01]  /*1c90*/  IMAD R13, R23.reuse, UR5, R20 ;  /* 0x00000005170d7c24 */ /* 0x040fe2000f8e0214 */
[----:B------:R-:W-:Y:S01]  /*1ca0*/  SHF.L.U64.HI R8, R10, 0x3, R11 ;  /* 0x000000030a087819 */ /* 0x000fe2000001020b */
[----:B------:R-:W-:Y:S01]  /*1cb0*/  IMAD.WIDE.U32 R58, R23, UR4, R58 ;  /* 0x00000004173a7c25 */ /* 0x000fe2000f8e003a */
[----:B------:R-:W-:-:S03]  /*1cc0*/  ULDC.64 UR4, c[0x0][0x5b8] ;  /* 0x00016e0000047ab9 */ /* 0x000fc60000000a00 */
[----:B------:R-:W-:Y:S02]  /*1cd0*/  IMAD.IADD R5, R5, 0x1, -R6 ;  /* 0x0000000105057824 */ /* 0x000fe400078e0a06 */
[----:B------:R-:W-:Y:S02]  /*1ce0*/  IMAD R12, R17, UR4, RZ ;  /* 0x00000004110c7c24 */ /* 0x000fe4000f8e02ff */
[----:B------:R-:W-:Y:S01]  /*1cf0*/  IMAD.SHL.U32 R9, R10, 0x8, RZ ;  /* 0x000000080a097824 */ /* 0x000fe200078e00ff */
[----:B------:R-:W-:Y:S01]  /*1d00*/  ISETP.GT.AND P0, PT, R5, RZ, PT ;  /* 0x000000ff0500720c */ /* 0x000fe20003f04270 */
[----:B------:R-:W-:Y:S02]  /*1d10*/  IMAD R17, R23, UR5, R12 ;  /* 0x0000000517117c24 */ /* 0x000fe4000f8e020c */
[----:B------:R-:W-:Y:S01]  /*1d20*/  IMAD.IADD R13, R59, 0x1, R13 ;  /* 0x000000013b0d7824 */ /* 0x000fe200078e020d */
[----:B------:R-:W-:Y:S01]  /*1d30*/  ISETP.GT.AND P2, PT, R7, RZ, P0 ;  /* 0x000000ff0700720c */ /* 0x000fe20000744270 */
[----:B------:R-:W-:-:S12]  /*1d40*/  @!P1 BRA `(.L_x_28) ;  /* 0x0000001800189947 */ /* 0x000fd80003800000 */
[----:B------:R-:W-:Y:S01]  /*1d50*/  IADD3 R10, P1, R6, R14, RZ ;  /* 0x0000000e060a7210 */ /* 0x000fe20007f3e0ff */
[----:B------:R-:W-:Y:S01]  /*1d60*/  ULDC.64 UR6, c[0x0][0x5c0] ;  /* 0x0001700000067ab9 */ /* 0x000fe20000000a00 */
[----:B------:R-:W-:Y:S01]  /*1d70*/  ULDC.64 UR8, c[0x0][0x5b0] ;  /* 0x00016c0000087ab9 */ /* 0x000fe20000000a00 */
[----:B------:R-:W-:Y:S01]  /*1d80*/  IMAD R19, R16, UR6, RZ ;  /* 0x0000000610137c24 */ /* 0x000fe2000f8e02ff */
[----:B------:R-:W-:Y:S01]  /*1d90*/  ULDC.64 UR10, c[0x0][0x5a8] ;  /* 0x00016a00000a7ab9 */ /* 0x000fe20000000a00 */
[----:B------:R-:W-:Y:S02]  /*1da0*/  IMAD.X R11, R3, 0x1, R15, P1 ;  /* 0x00000001030b7824 */ /* 0x000fe400008e060f */
[C---:B------:R-:W-:Y:S02]  /*1db0*/  IMAD R60, R4.reuse, UR7, R19 ;  /* 0x00000007043c7c24 */ /* 0x040fe4000f8e0213 */
[----:B------:R-:W-:-:S04]  /*1dc0*/  IMAD.WIDE.U32 R10, R4, UR6, R10 ;  /* 0x00000006040a7c25 */ /* 0x000fc8000f8e000a */
[----:B------:R-:W-:Y:S02]  /*1dd0*/  IMAD.IADD R11, R11, 0x1, R60 ;  /* 0x000000010b0b7824 */ /* 0x000fe400078e023c */
[----:B------:R-:W-:Y:S02]  /*1de0*/  IMAD R61, R57, UR8, RZ ;  /* 0x00000008393d7c24 */ /* 0x000fe4000f8e02ff */
[----:B------:R-:W-:-:S04]  /*1df0*/  IMAD.WIDE.U32 R20, R23, UR4, R10 ;  /* 0x0000000417147c25 */ /* 0x000fc8000f8e000a */
[----:B------:R-:W-:Y:S02]  /*1e00*/  IMAD.IADD R19, R17, 0x1, R21 ;  /* 0x0000000111137824 */ /* 0x000fe400078e0215 */
[----:B------:R-:W-:Y:S02]  /*1e10*/  IMAD.MOV.U32 R18, RZ, RZ, R20 ;  /* 0x000000ffff127224 */ /* 0x000fe400078e0014 */
[C---:B------:R-:W-:Y:S02]  /*1e20*/  IMAD R61, R56.reuse, UR9, R61 ;  /* 0x00000009383d7c24 */ /* 0x040fe4000f8e023d */
[----:B------:R-:W-:-:S04]  /*1e30*/  IMAD.WIDE.U32 R10, R56, UR8, R18 ;  /* 0x00000008380a7c25 */ /* 0x000fc8000f8e0012 */
[----:B------:R-:W-:Y:S01]  /*1e40*/  IMAD.IADD R11, R11, 0x1, R61 ;  /* 0x000000010b0b7824 */ /* 0x000fe200078e023d */
[----:B------:R-:W-:-:S04]  /*1e50*/  LEA R62, P1, R10, UR10, 0x1 ;  /* 0x0000000a0a3e7c11 */ /* 0x000fc8000f8208ff */
[----:B------:R-:W-:-:S05]  /*1e60*/  LEA.HI.X R63, R10, UR11, R11, 0x1, P1 ;  /* 0x0000000b0a3f7c11 */ /* 0x000fca00088f0c0b */
[----:B------:R0:W2:Y:S01]  /*1e70*/  @P2 LDG.E.LTC128B.U16 R59, desc[UR12][R62.64] ;  /* 0x0000000c3e3b2981 */ /* 0x0000a2000c1e1520 */
[----:B------:R-:W-:Y:S01]  /*1e80*/  IMAD.WIDE.U32 R22, R23, UR4, RZ ;  /* 0x0000000417167c25 */ /* 0x000fe2000f8e00ff */
[----:B------:R-:W-:Y:S01]  /*1e90*/  ULDC.64 UR4, c[0x0][0x5c8] ;  /* 0x0001720000047ab9 */ /* 0x000fe20000000a00 */
[----:B------:R-:W-:Y:S01]  /*1ea0*/  ISETP.GT.AND P1, PT, R5, 0x1, PT ;  /* 0x000000010500780c */ /* 0x000fe20003f24270 */
[----:B------:R-:W-:Y:S01]  /*1eb0*/  BSSY B0, `(.L_x_29) ;  /* 0x0000016000007945 */ /* 0x000fe20003800000 */
[----:B------:R-:W-:Y:S02]  /*1ec0*/  IMAD.IADD R17, R23, 0x1, R17 ;  /* 0x0000000117117824 */ /* 0x000fe400078e0211 */
[----:B------:R-:W-:-:S04]  /*1ed0*/  IMAD.MOV.U32 R16, RZ, RZ, R22 ;  /* 0x000000ffff107224 */ /* 0x000fc800078e0016 */
[----:B------:R-:W-:-:S04]  /*1ee0*/  IMAD.WIDE.U32 R10, R56, UR8, R16 ;  /* 0x00000008380a7c25 */ /* 0x000fc8000f8e0010 */
[----:B------:R-:W-:Y:S02]  /*1ef0*/  IMAD.IADD R11, R61, 0x1, R11 ;  /* 0x000000013d0b7824 */ /* 0x000fe400078e020b */
[----:B------:R-:W-:-:S04]  /*1f00*/  IMAD.WIDE.U32 R10, R4, UR6, R10 ;  /* 0x00000006040a7c25 */ /* 0x000fc8000f8e000a */
[----:B------:R-:W-:Y:S01]  /*1f10*/  IMAD.IADD R11, R60, 0x1, R11 ;  /* 0x000000013c0b7824 */ /* 0x000fe200078e020b */
[----:B0-----:R-:W-:Y:S02]  /*1f20*/  IADD3 R62, P4, P5, R6, R10, R14 ;  /* 0x0000000a063e7210 */ /* 0x001fe40007d9e00e */
[C---:B------:R-:W-:Y:S02]  /*1f30*/  LEA R10, P3, R58.reuse, UR4, 0x1 ;  /* 0x000000043a0a7c11 */ /* 0x040fe4000f8608ff */
[----:B------:R-:W-:Y:S02]  /*1f40*/  IADD3.X R63, R3, R11, R15, P4, P5 ;  /* 0x0000000b033f7210 */ /* 0x000fe400027ea40f */
[----:B------:R-:W-:Y:S02]  /*1f50*/  LEA.HI.X R11, R58, UR5, R13, 0x1, P3 ;  /* 0x000000053a0b7c11 */ /* 0x000fe400098f0c0d */
[----:B------:R-:W-:Y:S02]  /*1f60*/  ISETP.GT.AND P3, PT, R7, RZ, P1 ;  /* 0x000000ff0700720c */ /* 0x000fe40000f64270 */
[----:B------:R-:W-:-:S04]  /*1f70*/  LEA R12, P4, R62, UR10, 0x1 ;  /* 0x0000000a3e0c7c11 */ /* 0x000fc8000f8808ff */
[----:B------:R-:W-:Y:S01]  /*1f80*/  LEA.HI.X R13, R62, UR11, R63, 0x1, P4 ;  /* 0x0000000b3e0d7c11 */ /* 0x000fe2000a0f0c3f */
[----:B--2---:R-:W-:-:S04]  /*1f90*/  IMAD.U32 R65, R59, 0x10000, RZ ;  /* 0x000100003b417824 */ /* 0x004fc800078e00ff */
[----:B------:R-:W-:-:S04]  /*1fa0*/  FMUL R65, R65, R2 ;  /* 0x0000000241417220 */ /* 0x000fc80000400000 */
[----:B------:R-:W-:Y:S01]  /*1fb0*/  FFMA R65, R24, R0, R65 ;  /* 0x0000000018417223 */ /* 0x000fe20000000041 */
[----:B------:R-:W-:-:S04]  /*1fc0*/  PRMT R24, R59, 0x7610, R24 ;  /* 0x000076103b187816 */ /* 0x000fc80000000018 */
[----:B------:R-:W-:-:S05]  /*1fd0*/  F2FP.BF16.F32.PACK_AB R65, RZ, R65 ;  /* 0x00000041ff41723e */ /* 0x000fca00000010ff */
[----:B------:R0:W-:Y:S01]  /*1fe0*/  @P2 STG.E.U16 desc[UR12][R10.64], R65 ;  /* 0x000000410a002986 */ /* 0x0001e2000c10150c */
[----:B------:R-:W-:Y:S05]  /*1ff0*/  @!P3 BRA `(.L_x_30) ;  /* 0x000000000004b947 */ /* 0x000fea0003800000 */
[----:B------:R1:W5:Y:S02]  /*2000*/  LDG.E.LTC128B.U16 R24, desc[UR12][R12.64+0x2] ;  /* 0x0000020c0c187981 */ /* 0x000364000c1e1520 */
.L_x_30:
[----:B------:R-:W-:Y:S05]  /*2010*/  BSYNC B0 ;  /* 0x0000000000007941 */ /* 0x000fea0003800000 */
.L_x_29:
[----:B------:R-:W-:Y:S01]  /*2020*/  USHF.L.U32 UR5, UR8, 0x3, URZ ;  /* 0x0000000308057899 */ /* 0x000fe2000800063f */
[----:B-----5:R-:W-:Y:S01]  /*2030*/  IMAD.U32 R21, R24, 0x10000, RZ ;  /* 0x0001000018157824 */ /* 0x020fe200078e00ff */
[----:B------:R-:W-:Y:S01]  /*2040*/  USHF.L.U64.HI UR4, UR8, 0x3, UR9 ;  /* 0x0000000308047899 */ /* 0x000fe20008010209 */
[----:B------:R-:W-:Y:S02]  /*2050*/  ISETP.GT.AND P0, PT, R7, 0x8, P0 ;  /* 0x000000080700780c */ /* 0x000fe40000704270 */
[----:B------:R-:W-:Y:S01]  /*2060*/  FMUL R16, R21, R2 ;  /* 0x0000000215107220 */ /* 0x000fe20000400000 */
[----:B------:R-:W-:Y:S02]  /*2070*/  IMAD.U32 R58, RZ, RZ, UR5 ;  /* 0x00000005ff3a7e24 */ /* 0x000fe4000f8e00ff */
[----:B------:R-:W-:Y:S02]  /*2080*/  IMAD.U32 R59, RZ, RZ, UR4 ;  /* 0x00000004ff3b7e24 */ /* 0x000fe4000f8e00ff */
[----:B------:R-:W-:Y:S01]  /*2090*/  FFMA R16, R25, R0, R16 ;  /* 0x0000000019107223 */ /* 0x000fe20000000010 */
[----:B------:R-:W-:-:S04]  /*20a0*/  IMAD.WIDE.U32 R58, R56, UR8, R58 ;  /* 0x00000008383a7c25 */ /* 0x000fc8000f8e003a */
[----:B------:R-:W-:Y:S01]  /*20b0*/  F2FP.BF16.F32.PACK_AB R16, RZ, R16 ;  /* 0x00000010ff10723e */ /* 0x000fe200000010ff */
[----:B------:R-:W-:Y:S01]  /*20c0*/  IMAD.IADD R61, R61, 0x1, R59 ;  /* 0x000000013d3d7824 */ /* 0x000fe200078e023b */
[----:B------:R-:W-:Y:S02]  /*20d0*/  IADD3 R20, P2, R20, R58, RZ ;  /* 0x0000003a14147210 */ /* 0x000fe40007f5e0ff */
[----:B------:R-:W-:Y:S02]  /*20e0*/  PRMT R23, R16, 0x7610, R23 ;  /* 0x0000761010177816 */ /* 0x000fe40000000017 */
[----:B------:R-:W-:Y:S01]  /*20f0*/  PRMT R16, R24, 0x7610, R16 ;  /* 0x0000761018107816 */ /* 0x000fe20000000010 */
[----:B------:R-:W-:Y:S01]  /*2100*/  IMAD.X R19, R61, 0x1, R19, P2 ;  /* 0x000000013d137824 */ /* 0x000fe200010e0613 */
[C---:B------:R-:W-:Y:S01]  /*2110*/  LEA R18, P2, R20.reuse, UR10, 0x1 ;  /* 0x0000000a14127c11 */ /* 0x040fe2000f8408ff */
[----:B------:R2:W-:Y:S03]  /*2120*/  @P3 STG.E.U16 desc[UR12][R10.64+0x2], R23 ;  /* 0x000002170a003986 */ /* 0x0005e6000c10150c */
[----:B------:R-:W-:-:S05]  /*2130*/  LEA.HI.X R19, R20, UR11, R19, 0x1, P2 ;  /* 0x0000000b14137c11 */ /* 0x000fca00090f0c13 */
[----:B------:R-:W3:Y:S01]  /*2140*/  @P0 LDG.E.LTC128B.U16 R16, desc[UR12][R18.64] ;  /* 0x0000000c12100981 */ /* 0x000ee2000c1e1520 */
[----:B------:R-:W-:Y:S01]  /*2150*/  IADD3 R20, P2, R22, R58, RZ ;  /* 0x0000003a16147210 */ /* 0x000fe20007f5e0ff */
[----:B------:R-:W-:Y:S01]  /*2160*/  BSSY B0, `(.L_x_31) ;  /* 0x0000013000007945 */ /* 0x000fe20003800000 */
[----:B------:R-:W-:-:S03]  /*2170*/  ISETP.GT.AND P1, PT, R7, 0x8, P1 ;  /* 0x000000080700780c */ /* 0x000fc60000f24270 */
[----:B------:R-:W-:Y:S02]  /*2180*/  IMAD.X R21, R61, 0x1, R17, P2 ;  /* 0x000000013d157824 */ /* 0x000fe400010e0611 */
[----:B------:R-:W-:-:S03]  /*2190*/  IMAD.WIDE.U32 R20, R4, UR6, R20 ;  /* 0x0000000604147c25 */ /* 0x000fc6000f8e0014 */
[----:B------:R-:W-:Y:S01]  /*21a0*/  IADD3 R6, P2, P3, R6, R20, R14 ;  /* 0x0000001406067210 */ /* 0x000fe20007b5e00e */
[----:B------:R-:W-:Y:S01]  /*21b0*/  IMAD.IADD R14, R60, 0x1, R21 ;  /* 0x000000013c0e7824 */ /* 0x000fe200078e0215 */
[----:B------:R-:W-:-:S04]  /*21c0*/  SHF.L.U64.HI R21, R9, 0x1, R8 ;  /* 0x0000000109157819 */ /* 0x000fc80000010208 */
[----:B------:R-:W-:Y:S02]  /*21d0*/  IADD3.X R3, R3, R14, R15, P2, P3 ;  /* 0x0000000e03037210 */ /* 0x000fe400017e640f */
[----:B------:R-:W-:Y:S02]  /*21e0*/  LEA R14, P2, R9, R10, 0x1 ;  /* 0x0000000a090e7211 */ /* 0x000fe400078408ff */
[----:B------:R-:W-:-:S03]  /*21f0*/  LEA R8, P3, R6, UR10, 0x1 ;  /* 0x0000000a06087c11 */ /* 0x000fc6000f8608ff */
[----:B------:R-:W-:Y:S01]  /*2200*/  IMAD.X R15, R21, 0x1, R11, P2 ;  /* 0x00000001150f7824 */ /* 0x000fe200010e060b */
[----:B------:R-:W-:Y:S01]  /*2210*/  LEA.HI.X R9, R6, UR11, R3, 0x1, P3 ;  /* 0x0000000b06097c11 */ /* 0x000fe200098f0c03 */
[----:B---3--:R-:W-:-:S04]  /*2220*/  IMAD.U32 R17, R16, 0x10000, RZ ;  /* 0x0001000010117824 */ /* 0x008fc800078e00ff */
[----:B------:R-:W-:-:S04]  /*2230*/  FMUL R17, R17, R2 ;  /* 0x0000000211117220 */ /* 0x000fc80000400000 */
[----:B------:R-:W-:-:S05]  /*2240*/  FFMA R17, R26, R0, R17 ;  /* 0x000000001a117223 */ /* 0x000fca0000000011 */
[----:B------:R-:W-:-:S05]  /*2250*/  F2FP.BF16.F32.PACK_AB R17, RZ, R17 ;  /* 0x00000011ff11723e */ /* 0x000fca00000010ff */
[----:B------:R2:W-:Y:S01]  /*2260*/  @P0 STG.E.U16 desc[UR12][R14.64], R17 ;  /* 0x000000110e000986 */ /* 0x0005e2000c10150c */
[----:B------:R-:W-:Y:S05]  /*2270*/  @!P1 BRA `(.L_x_32) ;  /* 0x0000000000049947 */ /* 0x000fea0003800000 */
[----:B------:R3:W5:Y:S02]  /*2280*/  LDG.E.LTC128B.U16 R16, desc[UR12][R8.64+0x2] ;  /* 0x0000020c08107981 */ /* 0x000764000c1e1520 */
.L_x_32:
[----:B------:R-:W-:Y:S05]  /*2290*/  BSYNC B0 ;  /* 0x0000000000007941 */ /* 0x000fea0003800000 */
.L_x_31:
[----:B-----5:R-:W-:Y:S01]  /*22a0*/  IMAD.U32 R3, R16, 0x10000, RZ ;  /* 0x0001000010037824 */ /* 0x020fe200078e00ff */
[----:B------:R-:W-:Y:S01]  /*22b0*/  ISETP.GT.AND P0, PT, R5, 0x8, PT ;  /* 0x000000080500780c */ /* 0x000fe20003f04270 */
[----:B------:R-:W-:Y:S02]  /*22c0*/  BSSY B0, `(.L_x_33) ;  /* 0x0000008000007945 */ /* 0x000fe40003800000 */
[----:B------:R-:W-:Y:S01]  /*22d0*/  FMUL R4, R3, R2 ;  /* 0x0000000203047220 */ /* 0x000fe20000400000 */
[----:B------:R-:W-:-:S03]  /*22e0*/  ISETP.GT.AND P2, PT, R7, RZ, P0 ;  /* 0x000000ff0700720c */ /* 0x000fc60000744270 */
[----:B------:R-:W-:-:S05]  /*22f0*/  FFMA R4, R27, R0, R4 ;  /* 0x000000001b047223 */ /* 0x000fca0000000004 */
[----:B------:R-:W-:-:S05]  /*2300*/  F2FP.BF16.F32.PACK_AB R4, RZ, R4 ;  /* 0x00000004ff04723e */ /* 0x000fca00000010ff */
[----:B------:R4:W-:Y:S01]  /*2310*/  @P1 STG.E.U16 desc[UR12][R14.64+0x2], R4 ;  /* 0x000002040e001986 */ /* 0x0009e2000c10150c */
[----:B------:R-:W-:Y:S05]  /*2320*/  @!P2 BRA `(.L_x_34) ;  /* 0x000000000004a947 */ /* 0x000fea0003800000 */
[----:B------:R0:W5:Y:S02]  /*2330*/  LDG.E.LTC128B.U16 R16, desc[UR12][R12.64+0x10] ;  /* 0x0000100c0c107981 */ /* 0x000164000c1e1520 */
.L_x_34:
[----:B------:R-:W-:Y:S05]  /*2340*/  BSYNC B0 ;  /* 0x0000000000007941 */ /* 0x000fea0003800000 */
.L_x_33:
        /* <DEDUP_REMOVED lines=10> */
.L_x_36:
[----:B------:R-:W-:Y:S05]  /*23f0*/  BSYNC B0 ;  /* 0x0000000000007941 */ /* 0x000fea0003800000 */
.L_x_35:
[----:B0----5:R-:W-:Y:S01]  /*2400*/  IMAD.U32 R3, R16, 0x10000, RZ ;  /* 0x0001000010037824 */ /* 0x021fe200078e00ff */
[----:B------:R-:W-:Y:S01]  /*2410*/  ISETP.GT.AND P0, PT, R7, 0x8, P0 ;  /* 0x000000080700780c */ /* 0x000fe20000704270 */
[----:B------:R-:W-:Y:S02]  /*2420*/  BSSY B0, `(.L_x_37) ;  /* 0x0000007000007945 */ /* 0x000fe40003800000 */
[----:B----4-:R-:W-:-:S04]  /*2430*/  FMUL R4, R3, R2 ;  /* 0x0000000203047220 */ /* 0x010fc80000400000 */
[----:B------:R-:W-:-:S05]  /*2440*/  FFMA R4, R29, R0, R4 ;  /* 0x000000001d047223 */ /* 0x000fca0000000004 */
[----:B------:R-:W-:-:S05]  /*2450*/  F2FP.BF16.F32.PACK_AB R4, RZ, R4 ;  /* 0x00000004ff04723e */ /* 0x000fca00000010ff */
[----:B------:R0:W-:Y:S01]  /*2460*/  @P3 STG.E.U16 desc[UR12][R10.64+0x12], R4 ;  /* 0x000012040a003986 */ /* 0x0001e2000c10150c */
[----:B------:R-:W-:Y:S05]  /*2470*/  @!P0 BRA `(.L_x_38) ;  /* 0x0000000000048947 */ /* 0x000fea0003800000 */
[----:B------:R4:W5:Y:S02]  /*2480*/  LDG.E.LTC128B.U16 R16, desc[UR12][R8.64+0x10] ;  /* 0x0000100c08107981 */ /* 0x000964000c1e1520 */
.L_x_38:
[----:B------:R-:W-:Y:S05]  /*2490*/  BSYNC B0 ;  /* 0x0000000000007941 */ /* 0x000fea0003800000 */
.L_x_37:
[----:B-----5:R-:W-:Y:S01]  /*24a0*/  IMAD.U32 R3, R16, 0x10000, RZ ;  /* 0x0001000010037824 */ /* 0x020fe200078e00ff */
[----:B------:R-:W-:Y:S01]  /*24b0*/  ISETP.GT.AND P1, PT, R7, 0x8, P1 ;  /* 0x000000080700780c */ /* 0x000fe20000f24270 */
[----:B------:R-:W-:Y:S02]  /*24c0*/  BSSY B0, `(.L_x_39) ;  /* 0x0000007000007945 */ /* 0x000fe40003800000 */
[----:B------:R-:W-:-:S04]  /*24d0*/  FMUL R3, R3, R2 ;  /* 0x0000000203037220 */ /* 0x000fc80000400000 */
[----:B------:R-:W-:-:S05]  /*24e0*/  FFMA R3, R30, R0, R3 ;  /* 0x000000001e037223 */ /* 0x000fca0000000003 */
[----:B------:R-:W-:-:S05]  /*24f0*/  F2FP.BF16.F32.PACK_AB R3, RZ, R3 ;  /* 0x00000003ff03723e */ /* 0x000fca00000010ff */
[----:B------:R0:W-:Y:S01]  /*2500*/  @P0 STG.E.U16 desc[UR12][R14.64+0x10], R3 ;  /* 0x000010030e000986 */ /* 0x0001e2000c10150c */
[----:B------:R-:W-:Y:S05]  /*2510*/  @!P1 BRA `(.L_x_40) ;  /* 0x0000000000049947 */ /* 0x000fea0003800000 */
[----:B------:R0:W5:Y:S02]  /*2520*/  LDG.E.LTC128B.U16 R16, desc[UR12][R8.64+0x12] ;  /* 0x0000120c08107981 */ /* 0x000164000c1e1520 */
.L_x_40:
[----:B------:R-:W-:Y:S05]  /*2530*/  BSYNC B0 ;  /* 0x0000000000007941 */ /* 0x000fea0003800000 */
.L_x_39:
[----:B0----5:R-:W-:Y:S01]  /*2540*/  IMAD.U32 R3, R16, 0x10000, RZ ;  /* 0x0001000010037824 */ /* 0x021fe200078e00ff */
        /* <DEDUP_REMOVED lines=9> */
.L_x_42:
[----:B------:R-:W-:Y:S05]  /*25e0*/  BSYNC B0 ;  /* 0x0000000000007941 */ /* 0x000fea0003800000 */
.L_x_41:
        /* <DEDUP_REMOVED lines=10> */
.L_x_44:
[----:B------:R-:W-:Y:S05]  /*2690*/  BSYNC B0 ;  /* 0x0000000000007941 */ /* 0x000fea0003800000 */
.L_x_43:
[----:B0----5:R-:W-:Y:S01]  /*26a0*/  IMAD.U32 R3, R16, 0x10000, RZ ;  /* 0x0001000010037824 */ /* 0x021fe200078e00ff */
        /* <DEDUP_REMOVED lines=8> */
.L_x_46:
[----:B------:R-:W-:Y:S05]  /*2730*/  BSYNC B0 ;  /* 0x0000000000007941 */ /* 0x000fea0003800000 */
.L_x_45:
        /* <DEDUP_REMOVED lines=9> */
.L_x_48:
[----:B------:R-:W-:Y:S05]  /*27d0*/  BSYNC B0 ;  /* 0x0000000000007941 */ /* 0x000fea0003800000 */
.L_x_47:
        /* <DEDUP_REMOVED lines=10> */
.L_x_50:
[----:B------:R-:W-:Y:S05]  /*2880*/  BSYNC B0 ;  /* 0x0000000000007941 */ /* 0x000fea0003800000 */
.L_x_49:
        /* <DEDUP_REMOVED lines=10> */
.L_x_52:
[----:B------:R-:W-:Y:S05]  /*2930*/  BSYNC B0 ;  /* 0x0000000000007941 */ /* 0x000fea0003800000 */
.L_x_51:
        /* <DEDUP_REMOVED lines=9> */
.L_x_54:
[----:B------:R-:W-:Y:S05]  /*29d0*/  BSYNC B0 ;  /* 0x0000000000007941 */ /* 0x000fea0003800000 */
.L_x_53:
        /* <DEDUP_REMOVED lines=9> */
.L_x_56:
[----:B------:R-:W-:Y:S05]  /*2a70*/  BSYNC B0 ;  /* 0x0000000000007941 */ /* 0x000fea0003800000 */
.L_x_55:
        /* <DEDUP_REMOVED lines=10> */
.L_x_58:
[----:B------:R-:W-:Y:S05]  /*2b20*/  BSYNC B0 ;  /* 0x0000000000007941 */ /* 0x000fea0003800000 */
.L_x_57:
        /* <DEDUP_REMOVED lines=10> */
.L_x_60:
[----:B------:R-:W-:Y:S05]  /*2bd0*/  BSYNC B0 ;  /* 0x0000000000007941 */ /* 0x000fea0003800000 */
.L_x_59:
        /* <DEDUP_REMOVED lines=9> */
.L_x_62:
[----:B------:R-:W-:Y:S05]  /*2c70*/  BSYNC B0 ;  /* 0x0000000000007941 */ /* 0x000fea0003800000 */
.L_x_61:
        /* <DEDUP_REMOVED lines=9> */
.L_x_64:
[----:B------:R-:W-:Y:S05]  /*2d10*/  BSYNC B0 ;  /* 0x0000000000007941 */ /* 0x000fea0003800000 */
.L_x_63:
        /* <DEDUP_REMOVED lines=10> */
.L_x_66:
[----:B------:R-:W-:Y:S05]  /*2dc0*/  BSYNC B0 ;  /* 0x0000000000007941 */ /* 0x000fea0003800000 */
.L_x_65:
        /* <DEDUP_REMOVED lines=10> */
.L_x_68:
[----:B------:R-:W-:Y:S05]  /*2e70*/  BSYNC B0 ;  /* 0x0000000000007941 */ /* 0x000fea0003800000 */
.L_x_67:
        /* <DEDUP_REMOVED lines=9> */
.L_x_70:
[----:B------:R-:W-:Y:S05]  /*2f10*/  BSYNC B0 ;  /* 0x0000000000007941 */ /* 0x000fea0003800000 */
.L_x_69:
        /* <DEDUP_REMOVED lines=9> */
.L_x_72:
[----:B------:R-:W-:Y:S05]  /*2fb0*/  BSYNC B0 ;  /* 0x0000000000007941 */ /* 0x000fea0003800000 */
.L_x_71:
        /* <DEDUP_REMOVED lines=10> */
.L_x_74:
[----:B------:R-:W-:Y:S05]  /*3060*/  BSYNC B0 ;  /* 0x0000000000007941 */ /* 0x000fea0003800000 */
.L_x_73:
        /* <DEDUP_REMOVED lines=10> */
.L_x_76:
[----:B------:R-:W-:Y:S05]  /*3110*/  BSYNC B0 ;  /* 0x0000000000007941 */ /* 0x000fea0003800000 */
.L_x_75:
        /* <DEDUP_REMOVED lines=9> */
.L_x_78:
[----:B------:R-:W-:Y:S05]  /*31b0*/  BSYNC B0 ;  /* 0x0000000000007941 */ /* 0x000fea0003800000 */
.L_x_77:
        /* <DEDUP_REMOVED lines=9> */
.L_x_80:
[----:B------:R-:W-:Y:S05]  /*3250*/  BSYNC B0 ;  /* 0x0000000000007941 */ /* 0x000fea0003800000 */
.L_x_79:
        /* <DEDUP_REMOVED lines=10> */
.L_x_82:
[----:B------:R-:W-:Y:S05]  /*3300*/  BSYNC B0 ;  /* 0x0000000000007941 */ /* 0x000fea0003800000 */
.L_x_81:
[----:B-----5:R-:W-:Y:S01]  /*3310*/  IMAD.U32 R3, R16, 0x10000, RZ ;  /* 0x0001000010037824 */ /* 0x020fe200078e00ff */
[----:B------:R-:W-:Y:S01]  /*3320*/  ISETP.GT.AND P1, PT, R5, 0x39, PT ;  /* 0x000000390500780c */ /* 0x000fe20003f24270 */
[----:B0-----:R-:W-:Y:S01]  /*3330*/  @P2 IMAD.MOV.U32 R4, RZ, RZ, R10 ;  /* 0x000000ffff042224 */ /* 0x001fe200078e000a */
[----:B------:R-:W-:Y:S01]  /*3340*/  BSSY B0, `(.L_x_83) ;  /* 0x0000009000007945 */ /* 0x000fe20003800000 */
[----:B------:R-:W-:Y:S01]  /*3350*/  FMUL R3, R3, R2 ;  /* 0x0000000203037220 */ /* 0x000fe20000400000 */
[----:B------:R-:W-:Y:S01]  /*3360*/  @P2 IMAD.MOV.U32 R5, RZ, RZ, R11 ;  /* 0x000000ffff052224 */ /* 0x000fe200078e000b */
[----:B------:R-:W-:Y:S02]  /*3370*/  ISETP.GT.AND P3, PT, R7, RZ, P1 ;  /* 0x000000ff0700720c */ /* 0x000fe40000f64270 */
[----:B------:R-:W-:-:S05]  /*3380*/  FFMA R3, R52, R0, R3 ;  /* 0x0000000034037223 */ /* 0x000fca0000000003 */
[----:B------:R-:W-:-:S05]  /*3390*/  F2FP.BF16.F32.PACK_AB R3, RZ, R3 ;  /* 0x00000003ff03723e */ /* 0x000fca00000010ff */
[----:B------:R0:W-:Y:S01]  /*33a0*/  @P2 STG.E.U16 desc[UR12][R4.64+0x70], R3 ;  /* 0x0000700304002986 */ /* 0x0001e2000c10150c */
[----:B------:R-:W-:Y:S05]  /*33b0*/  @!P3 BRA `(.L_x_84) ;  /* 0x000000000004b947 */ /* 0x000fea0003800000 */
[----:B------:R0:W5:Y:S02]  /*33c0*/  LDG.E.LTC128B.U16 R16, desc[UR12][R12.64+0x72] ;  /* 0x0000720c0c107981 */ /* 0x000164000c1e1520 */
.L_x_84:
[----:B------:R-:W-:Y:S05]  /*33d0*/  BSYNC B0 ;  /* 0x0000000000007941 */ /* 0x000fea0003800000 */
.L_x_83:
        /* <DEDUP_REMOVED lines=9> */
.L_x_86:
[----:B------:R-:W-:Y:S05]  /*3470*/  BSYNC B0 ;  /* 0x0000000000007941 */ /* 0x000fea0003800000 */
.L_x_85:
[----:B-----5:R-:W-:Y:S01]  /*3480*/  IMAD.U32 R3, R16, 0x10000, RZ ;  /* 0x0001000010037824 */ /* 0x020fe200078e00ff */
[----:B------:R-:W-:Y:S01]  /*3490*/  ISETP.GT.AND P1, PT, R7, 0x8, P1 ;  /* 0x000000080700780c */ /* 0x000fe20000f24270 */
[----:B0-----:R-:W-:Y:S01]  /*34a0*/  @P0 IMAD.MOV.U32 R4, RZ, RZ, R14 ;  /* 0x000000ffff040224 */ /* 0x001fe200078e000e */
[----:B------:R-:W-:Y:S01]  /*34b0*/  BSSY B0, `(.L_x_87) ;  /* 0x0000008000007945 */ /* 0x000fe20003800000 */
[----:B------:R-:W-:Y:S01]  /*34c0*/  FMUL R3, R3, R2 ;  /* 0x0000000203037220 */ /* 0x000fe20000400000 */
[----:B------:R-:W-:-:S03]  /*34d0*/  @P0 IMAD.MOV.U32 R5, RZ, RZ, R15 ;  /* 0x000000ffff050224 */ /* 0x000fc600078e000f */
[----:B------:R-:W-:-:S05]  /*34e0*/  FFMA R3, R54, R0, R3 ;  /* 0x0000000036037223 */ /* 0x000fca0000000003 */
[----:B------:R-:W-:-:S05]  /*34f0*/  F2FP.BF16.F32.PACK_AB R3, RZ, R3 ;  /* 0x00000003ff03723e */ /* 0x000fca00000010ff */
[----:B------:R0:W-:Y:S01]  /*3500*/  @P0 STG.E.U16 desc[UR12][R4.64+0x70], R3 ;  /* 0x0000700304000986 */ /* 0x0001e2000c10150c */
[----:B------:R-:W-:Y:S05]  /*3510*/  @!P1 BRA `(.L_x_88) ;  /* 0x0000000000049947 */ /* 0x000fea0003800000 */
[----:B------:R0:W5:Y:S02]  /*3520*/  LDG.E.LTC128B.U16 R16, desc[UR12][R8.64+0x72] ;  /* 0x0000720c08107981 */ /* 0x000164000c1e1520 */
.L_x_88:
[----:B------:R-:W-:Y:S05]  /*3530*/  BSYNC B0 ;  /* 0x0000000000007941 */ /* 0x000fea0003800000 */
.L_x_87:
[----:B0----5:R-:W-:-:S04]  /*3540*/  IMAD.U32 R3, R16, 0x10000, RZ ;  /* 0x0001000010037824 */ /* 0x021fc800078e00ff */
[----:B------:R-:W-:-:S04]  /*3550*/  FMUL R2, R3, R2 ;  /* 0x0000000203027220 */ /* 0x000fc80000400000 */
[----:B------:R-:W-:Y:S01]  /*3560*/  FFMA R2, R55, R0, R2 ;  /* 0x0000000037027223 */ /* 0x000fe20000000002 */
[----:B------:R-:W-:Y:S06]  /*3570*/  @!P1 EXIT ;  /* 0x000000000000994d */ /* 0x000fec0003800000 */
[----:B------:R-:W-:-:S05]  /*3580*/  F2FP.BF16.F32.PACK_AB R2, RZ, R2 ;  /* 0x00000002ff02723e */ /* 0x000fca00000010ff */
[----:B------:R-:W-:Y:S01]  /*3590*/  STG.E.U16 desc[UR12][R14.64+0x72], R2 ;  /* 0x000072020e007986 */ /* 0x000fe2000c10150c */
[----:B------:R-:W-:Y:S05]  /*35a0*/  EXIT ;  /* 0x000000000000794d */ /* 0x000fea0003800000 */
.L_x_28:
[----:B------:R-:W-:Y:S01]  /*35b0*/  ISETP.GT.AND P3, PT, R5, 0x1, PT ;  /* 0x000000010500780c */ /* 0x000fe20003f64270 */
[----:B------:R-:W-:Y:S01]  /*35c0*/  ULDC.64 UR4, c[0x0][0x5c8] ;  /* 0x0001720000047ab9 */ /* 0x000fe20000000a00 */
[-C--:B------:R-:W-:Y:S01]  /*35d0*/  FMUL R24, R24, R0.reuse ;  /* 0x0000000018187220 */ /* 0x080fe20000400000 */
[-C--:B------:R-:W-:Y:S01]  /*35e0*/  FMUL R25, R25, R0.reuse ;  /* 0x0000000019197220 */ /* 0x080fe20000400000 */
[----:B------:R-:W-:Y:S01]  /*35f0*/  ISETP.GT.AND P1, PT, R7, RZ, P3 ;  /* 0x000000ff0700720c */ /* 0x000fe20001f24270 */
[-C--:B------:R-:W-:Y:S01]  /*3600*/  FMUL R26, R26, R0.reuse ;  /* 0x000000001a1a7220 */ /* 0x080fe20000400000 */
[----:B------:R-:W-:Y:S01]  /*3610*/  LEA R2, P4, R58, UR4, 0x1 ;  /* 0x000000043a027c11 */ /* 0x000fe2000f8808ff */
[----:B------:R-:W-:Y:S01]  /*3620*/  FMUL R27, R27, R0 ;  /* 0x000000001b1b7220 */ /* 0x000fe20000400000 */
[----:B------:R-:W-:Y:S01]  /*3630*/  F2FP.BF16.F32.PACK_AB R24, RZ, R24 ;  /* 0x00000018ff18723e */ /* 0x000fe200000010ff */
[-C--:B------:R-:W-:Y:S01]  /*3640*/  FMUL R28, R28, R0.reuse ;  /* 0x000000001c1c7220 */ /* 0x080fe20000400000 */
[----:B------:R-:W-:Y:S01]  /*3650*/  LEA.HI.X R3, R58, UR5, R13, 0x1, P4 ;  /* 0x000000053a037c11 */ /* 0x000fe2000a0f0c0d */
[-C--:B------:R-:W-:Y:S01]  /*3660*/  FMUL R29, R29, R0.reuse ;  /* 0x000000001d1d7220 */ /* 0x080fe20000400000 */
[----:B------:R-:W-:Y:S01]  /*3670*/  F2FP.BF16.F32.PACK_AB R25, RZ, R25 ;  /* 0x00000019ff19723e */ /* 0x000fe200000010ff */
[-C--:B------:R-:W-:Y:S01]  /*3680*/  FMUL R30, R30, R0.reuse ;  /* 0x000000001e1e7220 */ /* 0x080fe20000400000 */
[----:B------:R-:W-:Y:S01]  /*3690*/  SHF.L.U64.HI R11, R9, 0x1, R8 ;  /* 0x00000001090b7819 */ /* 0x000fe20000010208 */
[----:B------:R-:W-:Y:S01]  /*36a0*/  @P2 STG.E.U16 desc[UR12][R2.64], R24 ;  /* 0x0000001802002986 */ /* 0x000fe2000c10150c */
[----:B------:R-:W-:Y:S01]  /*36b0*/  ISETP.GT.AND P2, PT, R7, 0x8, P0 ;  /* 0x000000080700780c */ /* 0x000fe20000744270 */
[----:B------:R-:W-:Y:S01]  /*36c0*/  FMUL R31, R31, R0 ;  /* 0x000000001f1f7220 */ /* 0x000fe20000400000 */
[----:B------:R-:W-:Y:S01]  /*36d0*/  LEA R8, P5, R9, R2, 0x1 ;  /* 0x0000000209087211 */ /* 0x000fe200078a08ff */
[----:B------:R-:W-:Y:S01]  /*36e0*/  @P1 STG.E.U16 desc[UR12][R2.64+0x2], R25 ;  /* 0x0000021902001986 */ /* 0x000fe2000c10150c */
[----:B------:R-:W-:Y:S01]  /*36f0*/  ISETP.GT.AND P1, PT, R5, 0x8, PT ;  /* 0x000000080500780c */ /* 0x000fe20003f24270 */
[-C--:B------:R-:W-:Y:S01]  /*3700*/  FMUL R32, R32, R0.reuse ;  /* 0x0000000020207220 */ /* 0x080fe20000400000 */
[----:B------:R-:W-:Y:S01]  /*3710*/  ISETP.GT.AND P3, PT, R7, 0x8, P3 ;  /* 0x000000080700780c */ /* 0x000fe20001f64270 */
[----:B------:R-:W-:Y:S01]  /*3720*/  IMAD.X R9, R11, 0x1, R3, P5 ;  /* 0x000000010b097824 */ /* 0x000fe200028e0603 */
[----:B------:R-:W-:Y:S01]  /*3730*/  ISETP.GT.AND P0, PT, R5, 0x9, PT ;  /* 0x000000090500780c */ /* 0x000fe20003f04270 */
[-C--:B------:R-:W-:Y:S01]  /*3740*/  FMUL R33, R33, R0.reuse ;  /* 0x0000000021217220 */ /* 0x080fe20000400000 */
[C---:B------:R-:W-:Y:S01]  /*3750*/  ISETP.GT.AND P4, PT, R7.reuse, RZ, P1 ;  /* 0x000000ff0700720c */ /* 0x040fe20000f84270 */
[-C--:B------:R-:W-:Y:S01]  /*3760*/  FMUL R34, R34, R0.reuse ;  /* 0x0000000022227220 */ /* 0x080fe20000400000 */
[----:B------:R-:W-:Y:S01]  /*3770*/  ISETP.GT.AND P5, PT, R7, RZ, P0 ;  /* 0x000000ff0700720c */ /* 0x000fe200007a4270 */
[----:B------:R-:W-:Y:S01]  /*3780*/  FMUL R35, R35, R0 ;  /* 0x0000000023237220 */ /* 0x000fe20000400000 */
[----:B------:R-:W-:Y:S01]  /*3790*/  F2FP.BF16.F32.PACK_AB R26, RZ, R26 ;  /* 0x0000001aff1a723e */ /* 0x000fe200000010ff */
[-C--:B------:R-:W-:Y:S01]  /*37a0*/  FMUL R36, R36, R0.reuse ;  /* 0x0000000024247220 */ /* 0x080fe20000400000 */
[----:B------:R-:W-:Y:S01]  /*37b0*/  F2FP.BF16.F32.PACK_AB R27, RZ, R27 ;  /* 0x0000001bff1b723e */ /* 0x000fe200000010ff */
[----:B------:R-:W-:Y:S01]  /*37c0*/  FMUL R37, R37, R0 ;  /* 0x0000000025257220 */ /* 0x000fe20000400000 */
[----:B------:R-:W-:Y:S01]  /*37d0*/  F2FP.BF16.F32.PACK_AB R28, RZ, R28 ;  /* 0x0000001cff1c723e */ /* 0x000fe200000010ff */
[----:B------:R-:W-:Y:S01]  /*37e0*/  @P2 STG.E.U16 desc[UR12][R8.64], R26 ;  /* 0x0000001a08002986 */ /* 0x000fe2000c10150c */
[----:B------:R-:W-:Y:S01]  /*37f0*/  ISETP.GT.AND P1, PT, R7, 0x8, P1 ;  /* 0x000000080700780c */ /* 0x000fe20000f24270 */
[-C--:B------:R-:W-:Y:S01]  /*3800*/  FMUL R38, R38, R0.reuse ;  /* 0x0000000026267220 */ /* 0x080fe20000400000 */
[----:B------:R-:W-:Y:S01]  /*3810*/  F2FP.BF16.F32.PACK_AB R29, RZ, R29 ;  /* 0x0000001dff1d723e */ /* 0x000fe200000010ff */
[----:B------:R-:W-:Y:S01]  /*3820*/  @P3 STG.E.U16 desc[UR12][R8.64+0x2], R27 ;  /* 0x0000021b08003986 */ /* 0x000fe2000c10150c */
[----:B------:R-:W-:Y:S01]  /*3830*/  ISETP.GT.AND P3, PT, R5, 0x10, PT ;  /* 0x000000100500780c */ /* 0x000fe20003f64270 */
[-C--:B------:R-:W-:Y:S01]  /*3840*/  FMUL R39, R39, R0.reuse ;  /* 0x0000000027277220 */ /* 0x080fe20000400000 */
[----:B------:R-:W-:Y:S01]  /*3850*/  ISETP.GT.AND P2, PT, R7, 0x8, P0 ;  /* 0x000000080700780c */ /* 0x000fe20000744270 */
[----:B------:R-:W-:Y:S01]  /*3860*/  @P4 STG.E.U16 desc[UR12][R2.64+0x10], R28 ;  /* 0x0000101c02004986 */ /* 0x000fe2000c10150c */
[----:B------:R-:W-:Y:S01]  /*3870*/  ISETP.GT.AND P0, PT, R5, 0x11, PT ;  /* 0x000000110500780c */ /* 0x000fe20003f04270 */
[-C--:B------:R-:W-:Y:S01]  /*3880*/  FMUL R40, R40, R0.reuse ;  /* 0x0000000028287220 */ /* 0x080fe20000400000 */
[C---:B------:R-:W-:Y:S01]  /*3890*/  ISETP.GT.AND P4, PT, R7.reuse, RZ, P3 ;  /* 0x000000ff0700720c */ /* 0x040fe20001f84270 */
[----:B------:R-:W-:Y:S01]  /*38a0*/  @P5 STG.E.U16 desc[UR12][R2.64+0x12], R29 ;  /* 0x0000121d02005986 */ /* 0x000fe2000c10150c */
        /* <DEDUP_REMOVED lines=28> */
[C---:B------:R-:W-:Y:S01]  /*3a70*/  ISETP.GT.AND P1, PT, R7.reuse, 0x8, P2 ;  /* 0x000000080700780c */ /* 0x040fe20001724270 */
[-C--:B------:R-:W-:Y:S01]  /*3a80*/  FMUL R50, R50, R0.reuse ;  /* 0x0000000032327220 */ /* 0x080fe20000400000 */
[----:B------:R-:W-:Y:S01]  /*3a90*/  F2FP.BF16.F32.PACK_AB R37, RZ, R37 ;  /* 0x00000025ff25723e */ /* 0x000fe200000010ff */
[----:B------:R-:W-:Y:S01]  /*3aa0*/  @P0 STG.E.U16 desc[UR12][R8.64+0x22], R35 ;  /* 0x0000222308000986 */ /* 0x000fe2000c10150c */
[----:B------:R-:W-:Y:S01]  /*3ab0*/  ISETP.GT.AND P2, PT, R7, 0x8, P3 ;  /* 0x000000080700780c */ /* 0x000fe20001f44270 */
[-C--:B------:R-:W-:Y:S01]  /*3ac0*/  FMUL R51, R51, R0.reuse ;  /* 0x0000000033337220 */ /* 0x080fe20000400000 */
[C---:B------:R-:W-:Y:S01]  /*3ad0*/  ISETP.GT.AND P3, PT, R5.reuse, 0x20, PT ;  /* 0x000000200500780c */ /* 0x040fe20003f64270 */
        /* <DEDUP_REMOVED lines=13> */
[----:B------:R-:W-:-:S02]  /*3bb0*/  F2FP.BF16.F32.PACK_AB R41, RZ, R41 ;  /* 0x00000029ff29723e */ /* 0x000fc400000010ff */
[C---:B------:R-:W-:Y:S01]  /*3bc0*/  ISETP.GT.AND P1, PT, R7.reuse, 0x8, P3 ;  /* 0x000000080700780c */ /* 0x040fe20001f24270 */
[----:B------:R-:W-:Y:S01]  /*3bd0*/  @P2 STG.E.U16 desc[UR12][R8.64+0x32], R39 ;  /* 0x0000322708002986 */ /* 0x000fe2000c10150c */
[----:B------:R-:W-:Y:S02]  /*3be0*/  ISETP.GT.AND P0, PT, R7, 0x8, P0 ;  /* 0x000000080700780c */ /* 0x000fe40000704270 */
[----:B------:R-:W-:Y:S01]  /*3bf0*/  F2FP.BF16.F32.PACK_AB R42, RZ, R42 ;  /* 0x0000002aff2a723e */ /* 0x000fe200000010ff */
[----:B------:R-:W-:Y:S01]  /*3c00*/  @P4 STG.E.U16 desc[UR12][R2.64+0x40], R40 ;  /* 0x0000402802004986 */ /* 0x000fe2000c10150c */
[C---:B------:R-:W-:Y:S02]  /*3c10*/  ISETP.GT.AND P4, PT, R5.reuse, 0x28, PT ;  /* 0x000000280500780c */ /* 0x040fe40003f84270 */
[----:B------:R-:W-:Y:S01]  /*3c20*/  F2FP.BF16.F32.PACK_AB R43, RZ, R43 ;  /* 0x0000002bff2b723e */ /* 0x000fe200000010ff */
[----:B------:R-:W-:Y:S01]  /*3c30*/  @P5 STG.E.U16 desc[UR12][R2.64+0x42], R41 ;  /* 0x0000422902005986 */ /* 0x000fe2000c10150c */
[----:B------:R-:W-:-:S02]  /*3c40*/  ISETP.GT.AND P5, PT, R5, 0x29, PT ;  /* 0x000000290500780c */ /* 0x000fc40003fa4270 */
[C---:B------:R-:W-:Y:S01]  /*3c50*/  ISETP.GT.AND P2, PT, R7.reuse, RZ, P4 ;  /* 0x000000ff0700720c */ /* 0x040fe20002744270 */
[----:B------:R-:W-:Y:S01]  /*3c60*/  @P1 STG.E.U16 desc[UR12][R8.64+0x40], R42 ;  /* 0x0000402a08001986 */ /* 0x000fe2000c10150c */
[C---:B------:R-:W-:Y:S02]  /*3c70*/  ISETP.GT.AND P6, PT, R7.reuse, RZ, P5 ;  /* 0x000000ff0700720c */ /* 0x040fe40002fc4270 */
[----:B------:R-:W-:Y:S01]  /*3c80*/  F2FP.BF16.F32.PACK_AB R44, RZ, R44 ;  /* 0x0000002cff2c723e */ /* 0x000fe200000010ff */
[----:B------:R-:W-:Y:S01]  /*3c90*/  @P0 STG.E.U16 desc[UR12][R8.64+0x42], R43 ;  /* 0x0000422b08000986 */ /* 0x000fe2000c10150c */
[----:B------:R-:W-:Y:S02]  /*3ca0*/  ISETP.GT.AND P4, PT, R7, 0x8, P4 ;  /* 0x000000080700780c */ /* 0x000fe40002784270 */
[----:B------:R-:W-:Y:S02]  /*3cb0*/  F2FP.BF16.F32.PACK_AB R45, RZ, R45 ;  /* 0x0000002dff2d723e */ /* 0x000fe400000010ff */
[----:B------:R-:W-:-:S02]  /*3cc0*/  ISETP.GT.AND P3, PT, R5, 0x30, PT ;  /* 0x000000300500780c */ /* 0x000fc40003f64270 */
[C---:B------:R-:W-:Y:S01]  /*3cd0*/  ISETP.GT.AND P1, PT, R5.reuse, 0x38, PT ;  /* 0x000000380500780c */ /* 0x040fe20003f24270 */
[----:B------:R-:W-:Y:S01]  /*3ce0*/  @P2 STG.E.U16 desc[UR12][R2.64+0x50], R44 ;  /* 0x0000502c02002986 */ /* 0x000fe2000c10150c */
[C---:B------:R-:W-:Y:S02]  /*3cf0*/  ISETP.GT.AND P2, PT, R5.reuse, 0x31, PT ;  /* 0x000000310500780c */ /* 0x040fe40003f44270 */
[----:B------:R-:W-:Y:S01]  /*3d00*/  ISETP.GT.AND P0, PT, R5, 0x39, PT ;  /* 0x000000390500780c */ /* 0x000fe20003f04270 */
[----:B------:R-:W-:Y:S01]  /*3d10*/  @P6 STG.E.U16 desc[UR12][R2.64+0x52], R45 ;  /* 0x0000522d02006986 */ /* 0x000fe2000c10150c */
[C---:B------:R-:W-:Y:S01]  /*3d20*/  ISETP.GT.AND P6, PT, R7.reuse, 0x8, P5 ;  /* 0x000000080700780c */ /* 0x040fe20002fc4270 */
[----:B------:R-:W-:Y:S01]  /*3d30*/  @P4 IMAD.MOV.U32 R4, RZ, RZ, R8 ;  /* 0x000000ffff044224 */ /* 0x000fe200078e0008 */
[----:B------:R-:W-:Y:S01]  /*3d40*/  F2FP.BF16.F32.PACK_AB R46, RZ, R46 ;  /* 0x0000002eff2e723e */ /* 0x000fe200000010ff */
[----:B------:R-:W-:Y:S01]  /*3d50*/  @P4 IMAD.MOV.U32 R5, RZ, RZ, R9 ;  /* 0x000000ffff054224 */ /* 0x000fe200078e0009 */
[----:B------:R-:W-:-:S02]  /*3d60*/  ISETP.GT.AND P5, PT, R7, RZ, P3 ;  /* 0x000000ff0700720c */ /* 0x000fc40001fa4270 */
[C---:B------:R-:W-:Y:S02]  /*3d70*/  ISETP.GT.AND P3, PT, R7.reuse, 0x8, P3 ;  /* 0x000000080700780c */ /* 0x040fe40001f64270 */
[----:B------:R0:W-:Y:S01]  /*3d80*/  @P4 STG.E.U16 desc[UR12][R4.64+0x50], R46 ;  /* 0x0000502e04004986 */ /* 0x0001e2000c10150c */
[C---:B------:R-:W-:Y:S02]  /*3d90*/  ISETP.GT.AND P4, PT, R7.reuse, RZ, P2 ;  /* 0x000000ff0700720c */ /* 0x040fe40001784270 */
[----:B------:R-:W-:Y:S02]  /*3da0*/  F2FP.BF16.F32.PACK_AB R47, RZ, R47 ;  /* 0x0000002fff2f723e */ /* 0x000fe400000010ff */
[----:B------:R-:W-:Y:S02]  /*3db0*/  F2FP.BF16.F32.PACK_AB R48, RZ, R48 ;  /* 0x00000030ff30723e */ /* 0x000fe400000010ff */
[----:B------:R-:W-:Y:S02]  /*3dc0*/  ISETP.GT.AND P2, PT, R7, 0x8, P2 ;  /* 0x000000080700780c */ /* 0x000fe40001744270 */
[----:B------:R-:W-:-:S02]  /*3dd0*/  F2FP.BF16.F32.PACK_AB R49, RZ, R49 ;  /* 0x00000031ff31723e */ /* 0x000fc400000010ff */
[----:B------:R-:W-:Y:S01]  /*3de0*/  F2FP.BF16.F32.PACK_AB R50, RZ, R50 ;  /* 0x00000032ff32723e */ /* 0x000fe200000010ff */
[----:B0-----:R-:W-:Y:S01]  /*3df0*/  @P6 IMAD.MOV.U32 R4, RZ, RZ, R8 ;  /* 0x000000ffff046224 */ /* 0x001fe200078e0008 */
[----:B------:R-:W-:Y:S01]  /*3e00*/  F2FP.BF16.F32.PACK_AB R51, RZ, R51 ;  /* 0x00000033ff33723e */ /* 0x000fe200000010ff */
[----:B------:R-:W-:Y:S01]  /*3e10*/  @P6 IMAD.MOV.U32 R5, RZ, RZ, R9 ;  /* 0x000000ffff056224 */ /* 0x000fe200078e0009 */
[----:B------:R-:W-:Y:S02]  /*3e20*/  F2FP.BF16.F32.PACK_AB R52, RZ, R52 ;  /* 0x00000034ff34723e */ /* 0x000fe400000010ff */
[----:B------:R-:W-:Y:S02]  /*3e30*/  F2FP.BF16.F32.PACK_AB R53, RZ, R53 ;  /* 0x00000035ff35723e */ /* 0x000fe400000010ff */
[----:B------:R0:W-:Y:S01]  /*3e40*/  @P6 STG.E.U16 desc[UR12][R4.64+0x52], R47 ;  /* 0x0000522f04006986 */ /* 0x0001e2000c10150c */
[C---:B------:R-:W-:Y:S02]  /*3e50*/  ISETP.GT.AND P6, PT, R7.reuse, RZ, P0 ;  /* 0x000000ff0700720c */ /* 0x040fe400007c4270 */
[C---:B------:R-:W-:Y:S01]  /*3e60*/  ISETP.GT.AND P0, PT, R7.reuse, 0x8, P0 ;  /* 0x000000080700780c */ /* 0x040fe20000704270 */
[----:B------:R-:W-:Y:S01]  /*3e70*/  @P5 STG.E.U16 desc[UR12][R2.64+0x60], R48 ;  /* 0x0000603002005986 */ /* 0x000fe2000c10150c */
[----:B------:R-:W-:-:S02]  /*3e80*/  ISETP.GT.AND P5, PT, R7, RZ, P1 ;  /* 0x000000ff0700720c */ /* 0x000fc40000fa4270 */
[----:B------:R-:W-:Y:S01]  /*3e90*/  ISETP.GT.AND P1, PT, R7, 0x8, P1 ;  /* 0x000000080700780c */ /* 0x000fe20000f24270 */
[----:B------:R-:W-:Y:S01]  /*3ea0*/  @P4 STG.E.U16 desc[UR12][R2.64+0x62], R49 ;  /* 0x0000623102004986 */ /* 0x000fe2000c10150c */
[----:B------:R-:W-:Y:S01]  /*3eb0*/  F2FP.BF16.F32.PACK_AB R54, RZ, R54 ;  /* 0x00000036ff36723e */ /* 0x000fe200000010ff */
[----:B0-----:R-:W-:Y:S02]  /*3ec0*/  @P3 IMAD.MOV.U32 R4, RZ, RZ, R8 ;  /* 0x000000ffff043224 */ /* 0x001fe400078e0008 */
[----:B------:R-:W-:-:S05]  /*3ed0*/  @P3 IMAD.MOV.U32 R5, RZ, RZ, R9 ;  /* 0x000000ffff053224 */ /* 0x000fca00078e0009 */
[----:B------:R0:W-:Y:S02]  /*3ee0*/  @P3 STG.E.U16 desc[UR12][R4.64+0x60], R50 ;  /* 0x0000603204003986 */ /* 0x0001e4000c10150c */
[----:B0-----:R-:W-:Y:S02]  /*3ef0*/  @P2 IMAD.MOV.U32 R4, RZ, RZ, R8 ;  /* 0x000000ffff042224 */ /* 0x001fe400078e0008 */
[----:B------:R-:W-:-:S05]  /*3f00*/  @P2 IMAD.MOV.U32 R5, RZ, RZ, R9 ;  /* 0x000000ffff052224 */ /* 0x000fca00078e0009 */
[----:B------:R-:W-:Y:S04]  /*3f10*/  @P2 STG.E.U16 desc[UR12][R4.64+0x62], R51 ;  /* 0x0000623304002986 */ /* 0x000fe8000c10150c */
[----:B------:R-:W-:Y:S04]  /*3f20*/  @P5 STG.E.U16 desc[UR12][R2.64+0x70], R52 ;  /* 0x0000703402005986 */ /* 0x000fe8000c10150c */
[----:B------:R0:W-:Y:S02]  /*3f30*/  @P6 STG.E.U16 desc[UR12][R2.64+0x72], R53 ;  /* 0x0000723502006986 */ /* 0x0001e4000c10150c */
[----:B0-----:R-:W-:-:S02]  /*3f40*/  @P1 IMAD.MOV.U32 R2, RZ, RZ, R8 ;  /* 0x000000ffff021224 */ /* 0x001fc400078e0008 */
[----:B------:R-:W-:-:S05]  /*3f50*/  @P1 IMAD.MOV.U32 R3, RZ, RZ, R9 ;  /* 0x000000ffff031224 */ /* 0x000fca00078e0009 */
[----:B------:R0:W-:Y:S01]  /*3f60*/  @P1 STG.E.U16 desc[UR12][R2.64+0x70], R54 ;  /* 0x0000703602001986 */ /* 0x0001e2000c10150c */
[----:B------:R-:W-:Y:S05]  /*3f70*/  @!P0 EXIT ;  /* 0x000000000000894d */ /* 0x000fea0003800000 */
[----:B------:R-:W-:-:S05]  /*3f80*/  F2FP.BF16.F32.PACK_AB R0, RZ, R0 ;  /* 0x00000000ff00723e */ /* 0x000fca00000010ff */
[----:B------:R-:W-:Y:S01]  /*3f90*/  STG.E.U16 desc[UR12][R8.64+0x72], R0 ;  /* 0x0000720008007986 */ /* 0x000fe2000c10150c */
[----:B------:R-:W-:Y:S05]  /*3fa0*/  EXIT ;  /* 0x000000000000794d */ /* 0x000fea0003800000 */
.L_x_14:
[----:B------:R-:W-:-:S13]  /*3fb0*/  ISETP.NE.AND P0, PT, R12, RZ, PT ;  /* 0x000000ff0c00720c */ /* 0x000fda0003f05270 */
[----:B------:R-:W-:Y:S05]  /*3fc0*/  @P0 EXIT ;  /* 0x000000000000094d */ /* 0x000fea0003800000 */
[----:B------:R-:W-:-:S13]  /*3fd0*/  ELECT P0, URZ, PT ;  /* 0x00000000003f782f */ /* 0x000fda0003800000 */
[----:B------:R-:W-:Y:S05]  /*3fe0*/  @!P0 BRA `(.L_x_89) ;  /* 0x0000000400848947 */ /* 0x000fea0003800000 */
[----:B------:R-:W-:-:S13]  /*3ff0*/  ISETP.GE.AND P0, PT, R13, 0x1, PT ;  /* 0x000000010d00780c */ /* 0x000fda0003f06270 */
[----:B------:R-:W-:Y:S05]  /*4000*/  @!P0 BRA `(.L_x_89) ;  /* 0x00000004007c8947 */ /* 0x000fea0003800000 */
[----:B------:R-:W0:Y:S01]  /*4010*/  S2R R6, SR_CgaCtaId ;  /* 0x0000000000067919 */ /* 0x000e220000008800 */
[----:B---3-5:R-:W1:Y:S01]  /*4020*/  LDC.64 R2, c[0x0][0x4d8] ;  /* 0x00013600ff027b82 */ /* 0x028e620000000a00 */
[----:B------:R-:W-:Y:S01]  /*4030*/  LOP3.LUT P0, RZ, R7, 0x1f, RZ, 0xc0, !PT ;  /* 0x0000001f07ff7812 */ /* 0x000fe2000780c0ff */
[----:B------:R-:W-:Y:S01]  /*4040*/  ULDC.64 UR4, c[0x0][0x4b0] ;  /* 0x00012c0000047ab9 */ /* 0x000fe20000000a00 */
[----:B------:R-:W-:Y:S01]  /*4050*/  ISETP.NE.AND P2, PT, R10, RZ, PT ;  /* 0x000000ff0a00720c */ /* 0x000fe20003f45270 */
[----:B------:R-:W-:Y:S01]  /*4060*/  IMAD.SHL.U32 R14, R14, 0x40, RZ ;  /* 0x000000400e0e7824 */ /* 0x000fe200078e00ff */
[----:B------:R-:W-:Y:S01]  /*4070*/  ISETP.NE.OR P0, PT, R10, RZ, !P0 ;  /* 0x000000ff0a00720c */ /* 0x000fe20004705670 */
[----:B------:R-:W-:Y:S01]  /*4080*/  IMAD.SHL.U32 R8, R8, 0x40, RZ ;  /* 0x0000004008087824 */ /* 0x000fe200078e00ff */
[----:B------:R-:W-:Y:S01]  /*4090*/  LOP3.LUT R13, R5, 0x2, RZ, 0xfc, !PT ;  /* 0x00000002050d7812 */ /* 0x000fe200078efcff */
[----:B------:R-:W-:Y:S02]  /*40a0*/  IMAD.MOV.U32 R7, RZ, RZ, RZ ;  /* 0x000000ffff077224 */ /* 0x000fe400078e00ff */
[----:B------:R-:W-:-:S02]  /*40b0*/  IMAD.MOV.U32 R15, RZ, RZ, RZ ;  /* 0x000000ffff0f7224 */ /* 0x000fc400078e00ff */
[----:B-1----:R-:W-:Y:S02]  /*40c0*/  IMAD R23, R23, UR4, R2 ;  /* 0x0000000417177c24 */ /* 0x002fe4000f8e0202 */
[----:B------:R-:W-:Y:S02]  /*40d0*/  IMAD R10, R4, UR5, R3 ;  /* 0x00000005040a7c24 */ /* 0x000fe4000f8e0203 */
[----:B------:R-:W-:Y:S02]  /*40e0*/  IMAD.MOV.U32 R3, RZ, RZ, 0x1 ;  /* 0x00000001ff037424 */ /* 0x000fe400078e00ff */
[----:B------:R-:W-:Y:S02]  /*40f0*/  IMAD.MOV.U32 R4, RZ, RZ, R11 ;  /* 0x000000ffff047224 */ /* 0x000fe400078e000b */
[C---:B0-----:R-:W-:Y:S02]  /*4100*/  IMAD.SHL.U32 R0, R6.reuse, 0x400, RZ ;  /* 0x0000040006007824 */ /* 0x041fe400078e00ff */
[----:B------:R-:W-:-:S03]  /*4110*/  IMAD.SHL.U32 R2, R6, 0x10, RZ ;  /* 0x0000001006027824 */ /* 0x000fc600078e00ff */
[----:B------:R-:W-:-:S07]  /*4120*/  LOP3.LUT R0, R0, 0x400, RZ, 0xc0, !PT ;  /* 0x0000040000007812 */ /* 0x000fce00078ec0ff */
.L_x_93:
[----:B------:R-:W0:Y:S01]  /*4130*/  S2R R9, SR_CgaCtaId ;  /* 0x0000000000097919 */ /* 0x000e220000008800 */
[----:B------:R-:W-:-:S04]  /*4140*/  MOV R6, 0x400 ;  /* 0x0000040000067802 */ /* 0x000fc80000000f00 */
[----:B0-----:R-:W-:Y:S02]  /*4150*/  LEA R12, R9, R6, 0x18 ;  /* 0x00000006090c7211 */ /* 0x001fe400078ec0ff */
[----:B------:R-:W-:-:S03]  /*4160*/  SHF.L.U32 R6, R3, 0x1f, RZ ;  /* 0x0000001f03067819 */ /* 0x000fc600000006ff */
[----:B------:R-:W-:-:S07]  /*4170*/  IMAD R9, R7, 0x8, R12 ;  /* 0x0000000807097824 */ /* 0x000fce00078e020c */
.L_x_90:
[----:B0-----:R0:W1:Y:S02]  /*4180*/  SYNCS.PHASECHK.TRANS64.TRYWAIT P1, [R9+URZ+0x380e0], R6 ;  /* 0x0380e006090075a7 */ /* 0x001064000802017f */
[----:B-1----:R-:W-:Y:S05]  /*4190*/  @!P1 NANOSLEEP.SYNCS 0x989680 ;  /* 0x009896800000995d */ /* 0x002fea0003900000 */
[----:B------:R-:W1:Y:S02]  /*41a0*/  @!P1 SYNCS.PHASECHK.TRANS64 P1, [R9+URZ+0x380e0], R6 ;  /* 0x0380e006090095a7 */ /* 0x000e64000802007f */
[----:B-1----:R-:W-:Y:S05]  /*41b0*/  @!P1 BRA `(.L_x_90) ;  /* 0xfffffffc00f09947 */ /* 0x002fea000383ffff */
[----:B0-----:R-:W0:Y:S02]  /*41c0*/  @!P2 LDC R6, c[0x0][0x500] ;  /* 0x00014000ff06ab82 */ /* 0x001e240000000800 */
[----:B0-----:R0:W-:Y:S02]  /*41d0*/  @!P2 SYNCS.ARRIVE.TRANS64 RZ, [R9+URZ+0x38000], R6 ;  /* 0x0380000609ffa9a7 */ /* 0x0011e4000800003f */
[----:B0-----:R-:W-:-:S04]  /*41e0*/  PRMT R6, R13, 0x9910, RZ ;  /* 0x000099100d067816 */ /* 0x001fc800000000ff */
[----:B------:R-:W-:-:S13]  /*41f0*/  ISETP.NE.AND P1, PT, R6, 0x2, PT ;  /* 0x000000020600780c */ /* 0x000fda0003f25270 */
[----:B------:R-:W-:Y:S05]  /*4200*/  @P1 BRA `(.L_x_91) ;  /* 0x0000000000041947 */ /* 0x000fea0003800000 */
[----:B------:R-:W-:Y:S01]  /*4210*/  BPT.TRAP 0x1 ;  /* 0x000000040000795c */ /* 0x000fe20000300000 */
.L_x_91:
[----:B------:R-:W-:Y:S05]  /*4220*/  @P0 BRA `(.L_x_92) ;  /* 0x0000000000040947 */ /* 0x000fea0003800000 */
[----:B------:R-:W-:Y:S01]  /*4230*/  BPT.TRAP 0x1 ;  /* 0x000000040000795c */ /* 0x000fe20000300000 */
.L_x_92:
[----:B------:R-:W-:Y:S01]  /*4240*/  R2UR UR7, R15 ;  /* 0x000000000f0772ca */ /* 0x000fe200000e0000 */
[----:B------:R-:W-:Y:S01]  /*4250*/  ULDC UR10, c[0x0][0x48c] ;  /* 0x00012300000a7ab9 */ /* 0x000fe20000000800 */
[----:B------:R-:W-:Y:S01]  /*4260*/  R2UR UR17, R2 ;  /* 0x00000000021172ca */ /* 0x000fe200000e0000 */
[----:B------:R-:W-:Y:S01]  /*4270*/  UISETP.NE.AND UP1, UPT, UR10, 0x1, UPT ;  /* 0x000000010a00788c */ /* 0x000fe2000bf25270 */
[----:B------:R-:W-:Y:S01]  /*4280*/  R2UR UR6, R7 ;  /* 0x00000000070672ca */ /* 0x000fe200000e0000 */
[----:B------:R-:W-:Y:S01]  /*4290*/  ULDC UR12, c[0x0][0x498] ;  /* 0x00012600000c7ab9 */ /* 0x000fe20000000800 */
[----:B------:R-:W-:Y:S01]  /*42a0*/  R2UR UR13, R9 ;  /* 0x00000000090d72ca */ /* 0x000fe200000e0000 */
[----:B------:R-:W-:Y:S01]  /*42b0*/  UISETP.NE.AND UP0, UPT, UR12, 0x1, UPT ;  /* 0x000000010c00788c */ /* 0x000fe2000bf05270 */
[----:B------:R-:W-:Y:S01]  /*42c0*/  IMAD R6, R7, 0x800, R0 ;  /* 0x0000080007067824 */ /* 0x000fe200078e0200 */
[----:B------:R-:W-:Y:S01]  /*42d0*/  PRMT R9, R23, 0x40, R10 ;  /* 0x0000004017097816 */ /* 0x000fe2000000000a */
[----:B------:R-:W-:Y:S01]  /*42e0*/  ULDC.64 UR24, c[0x0][0x198] ;  /* 0x0000660000187ab9 */ /* 0x000fe20000000a00 */
[----:B------:R-:W-:Y:S01]  /*42f0*/  ULDC.64 UR18, c[0x0][0x4b8] ;  /* 0x00012e0000127ab9 */ /* 0x000fe20000000a00 */
[----:B------:R-:W-:Y:S01]  /*4300*/  IMAD R6, R6, 0x2, R12 ;  /* 0x0000000206067824 */ /* 0x000fe200078e020c */
[----:B------:R-:W-:Y:S01]  /*4310*/  USHF.L.U32 UR7, UR7, 0x5, URZ ;  /* 0x0000000507077899 */ /* 0x000fe2000800063f */
[----:B------:R-:W-:Y:S01]  /*4320*/  R2UR UR22, R9 ;  /* 0x00000000091672ca */ /* 0x000fe200000e0000 */
[----:B------:R-:W-:Y:S01]  /*4330*/  @UP1 ULDC.64 UR8, c[0x0][0x490] ;  /* 0x0001240000081ab9 */ /* 0x000fe20000000a00 */
[----:B------:R-:W-:Y:S01]  /*4340*/  ULDC.64 UR20, c[0x0][0x4d0] ;  /* 0x0001340000147ab9 */ /* 0x000fe20000000a00 */
[----:B------:R-:W-:Y:S01]  /*4350*/  ULOP3.LUT UR17, UR7, 0x10, UR17, 0xf8, !UPT ;  /* 0x0000001007117892 */ /* 0x000fe2000f8ef811 */
[----:B------:R-:W-:Y:S01]  /*4360*/  R2UR UR16, R6 ;  /* 0x00000000061072ca */ /* 0x000fe200000e0000 */
[----:B------:R-:W-:Y:S01]  /*4370*/  IMAD.MOV.U32 R6, RZ, RZ, 0x3 ;  /* 0x00000003ff067424 */ /* 0x000fe200078e00ff */
[----:B------:R-:W-:Y:S01]  /*4380*/  ISETP.GT.AND P3, PT, R4, 0x1, PT ;  /* 0x000000010400780c */ /* 0x000fe20003f64270 */
[----:B------:R-:W-:Y:S01]  /*4390*/  UIMAD.WIDE.U32 UR4, UR17, UR8, URZ ;  /* 0x00000008110472a5 */ /* 0x000fe2000f8e003f */
[----:B------:R-:W-:Y:S01]  /*43a0*/  R2UR UR8, R12 ;  /* 0x000000000c0872ca */ /* 0x000fe200000e0000 */
[----:B------:R-:W-:Y:S01]  /*43b0*/  VIADD R7, R7, 0x1 ;  /* 0x0000000107077836 */ /* 0x000fe20000000000 */
[----:B------:R-:W-:Y:S01]  /*43c0*/  UMOV UR11, UR17 ;  /* 0x00000011000b7c82 */ /* 0x000fe20008000000 */
[----:B------:R-:W-:Y:S01]  /*43d0*/  @UP1 USHF.R.U32.HI UR11, URZ, UR9, UR5 ;  /* 0x000000093f0b1299 */ /* 0x000fe20008011605 */
[----:B------:R-:W-:Y:S01]  /*43e0*/  R2UR UR23, R6 ;  /* 0x00000000061772ca */ /* 0x000fe200000e0000 */
[----:B------:R-:W-:Y:S01]  /*43f0*/  UIADD3 UR5, UR13, 0x38000, URZ ;  /* 0x000380000d057890 */ /* 0x000fe2000fffe03f */
[----:B------:R-:W-:Y:S01]  /*4400*/  ISETP.NE.AND P1, PT, R7, 0x1c, PT ;  /* 0x0000001c0700780c */ /* 0x000fe20003f25270 */
[----:B------:R-:W-:Y:S01]  /*4410*/  UIADD3 UR14, UP1, UR24, 0xf0, URZ ;  /* 0x000000f0180e7890 */ /* 0x000fe2000ff3e03f */
[----:B------:R-:W-:Y:S01]  /*4420*/  VIADD R4, R4, 0xffffffff ;  /* 0xffffffff04047836 */ /* 0x000fe20000000000 */
[----:B------:R-:W-:Y:S01]  /*4430*/  UIADD3 UR24, UP2, UR24, 0x1f0, URZ ;  /* 0x000001f018187890 */ /* 0x000fe2000ff5e03f */
[----:B------:R-:W-:Y:S01]  /*4440*/  SEL R6, RZ, 0x1, P1 ;  /* 0x00000001ff067807 */ /* 0x000fe20000800000 */
[----:B------:R-:W-:Y:S01]  /*4450*/  UMOV UR13, UR11 ;  /* 0x0000000b000d7c82 */ /* 0x000fe20008000000 */
[----:B------:R-:W-:Y:S01]  /*4460*/  UIADD3.X UR15, URZ, UR25, URZ, UP1, !UPT ;  /* 0x000000193f0f7290 */ /* 0x000fe20008ffe43f */
[----:B------:R-:W-:Y:S01]  /*4470*/  VIADD R15, R15, 0x1 ;  /* 0x000000010f0f7836 */ /* 0x000fe20000000000 */
[----:B------:R-:W-:Y:S01]  /*4480*/  ULEA UR4, UR6, UR8, 0xc ;  /* 0x0000000806047291 */ /* 0x000fe2000f8e603f */
[----:B------:R-:W-:Y:S01]  /*4490*/  LOP3.LUT R3, R3, R6, RZ, 0x3c, !PT ;  /* 0x0000000603037212 */ /* 0x000fe200078e3cff */
[----:B------:R-:W-:Y:S01]  /*44a0*/  UIADD3.X UR25, URZ, UR25, URZ, UP2, !UPT ;  /* 0x000000193f197290 */ /* 0x000fe200097fe43f */
[----:B------:R-:W-:Y:S01]  /*44b0*/  SEL R7, R7, RZ, P1 ;  /* 0x000000ff07077207 */ /* 0x000fe20000800000 */
[----:B------:R-:W-:Y:S01]  /*44c0*/  @UP0 ULDC UR8, c[0x0][0x49c] ;  /* 0x0001270000080ab9 */ /* 0x000fe20000000800 */
[----:B------:R-:W-:Y:S01]  /*44d0*/  @UP0 ULDC UR6, c[0x0][0x4a0] ;  /* 0x0001280000060ab9 */ /* 0x000fe20000000800 */
[----:B------:R-:W-:-:S02]  /*44e0*/  UIMAD.WIDE.U32 UR8, UR11, UR8, URZ ;  /* 0x000000080b0872a5 */ /* 0x000fc4000f8e003f */
[----:B------:R-:W-:Y:S02]  /*44f0*/  UIADD3 UR8, -UR11, URZ, URZ ;  /* 0x0000003f0b087290 */ /* 0x000fe4000fffe13f */
[----:B------:R-:W-:Y:S01]  /*4500*/  @UP0 USHF.R.U32.HI UR13, URZ, UR6, UR9 ;  /* 0x000000063f0d0299 */ /* 0x000fe20008011609 */
[----:B------:R-:W-:Y:S01]  /*4510*/  R2UR UR6, R8 ;  /* 0x00000000080672ca */ /* 0x000fe200000e0000 */
[----:B------:R-:W-:Y:S01]  /*4520*/  UIMAD UR17, UR10, UR8, UR17 ;  /* 0x000000080a1172a4 */ /* 0x000fe2000f8e0211 */
[----:B------:R-:W-:Y:S01]  /*4530*/  R2UR UR10, R14 ;  /* 0x000000000e0a72ca */ /* 0x000fe200000e0000 */
[----:B------:R-:W-:Y:S02]  /*4540*/  UIADD3 UR9, -UR13, URZ, URZ ;  /* 0x0000003f0d097290 */ /* 0x000fe4000fffe13f */
[----:B------:R-:W-:Y:S02]  /*4550*/  UIADD3 UR8, UR16, 0x1c000, URZ ;  /* 0x0001c00010087890 */ /* 0x000fe4000fffe03f */
[----:B------:R-:W-:-:S02]  /*4560*/  UIMAD UR12, UR12, UR9, UR11 ;  /* 0x000000090c0c72a4 */ /* 0x000fc4000f8e020b */
[----:B------:R-:W-:Y:S01]  /*4570*/  UIMAD UR11, UR17, UR18, UR20 ;  /* 0x00000012110b72a4 */ /* 0x000fe2000f8e0214 */
[----:B------:R-:W-:Y:S02]  /*4580*/  UMOV UR16, 0x0 ;  /* 0x0000000000107882 */ /* 0x000fe40000000000 */
[----:B------:R-:W-:Y:S01]  /*4590*/  UMOV UR17, 0x10000000 ;  /* 0x1000000000117882 */ /* 0x000fe20000000000 */
[----:B------:R-:W-:Y:S01]  /*45a0*/  UIMAD UR12, UR12, UR19, UR21 ;  /* 0x000000130c0c72a4 */ /* 0x000fe2000f8e0215 */
[----:B------:R0:W-:Y:S01]  /*45b0*/  UTMALDG.2D [UR4], [UR14], desc[UR16] ;  /* 0x000010040e0075b4 */ /* 0x0001e20008009000 */
[----:B------:R-:W-:Y:S01]  /*45c0*/  UMOV UR9, UR5 ;  /* 0x0000000500097c82 */ /* 0x000fe20008000000 */
[----:B0-----:R-:W-:-:S09]  /*45d0*/  UPRMT UR4, UR22, 0x5410, UR23 ;  /* 0x0000541016047896 */ /* 0x001fd20008000017 */
[----:B------:R0:W-:Y:S02]  /*45e0*/  UTMALDG.4D.IM2COL.MULTICAST [UR8], [UR24], UR4 ;  /* 0x00000008180073b4 */ /* 0x0001e40008058804 */
[----:B0-----:R-:W-:Y:S05]  /*45f0*/  @P3 BRA `(.L_x_93) ;  /* 0xfffffff800cc3947 */ /* 0x001fea000383ffff */
.L_x_89:
[----:B------:R-:W-:Y:S01]  /*4600*/  ISETP.GE.U32.AND P2, PT, R11, 0x1c, PT ;  /* 0x0000001c0b00780c */ /* 0x000fe20003f46070 */
[----:B------:R-:W-:Y:S05]  /*4610*/  WARPSYNC.ALL ;  /* 0x0000000000007948 */ /* 0x000fea0003800000 */
[----:B------:R-:W-:-:S07]  /*4620*/  ELECT P1, URZ, PT ;  /* 0x00000000003f782f */ /* 0x000fce0003820000 */
[----:B---3-5:R-:W-:-:S05]  /*4630*/  @P2 SHF.R.U32.HI R2, RZ, 0x2, R11 ;  /* 0x00000002ff022819 */ /* 0x028fca000001160b */
[----:B------:R-:W-:-:S05]  /*4640*/  @P2 IMAD.WIDE.U32 R2, R2, 0x24924925, RZ ;  /* 0x2492492502022825 */ /* 0x000fca00078e00ff */
[----:B------:R-:W-:-:S04]  /*4650*/  @P2 LOP3.LUT R2, R3, 0x1, RZ, 0xc0, !PT ;  /* 0x0000000103022812 */ /* 0x000fc800078ec0ff */
[----:B------:R-:W-:Y:S01]  /*4660*/  @P2 ISETP.NE.U32.AND P0, PT, R2, 0x1, PT ;  /* 0x000000010200280c */ /* 0x000fe20003f05070 */
[----:B------:R-:W-:-:S12]  /*4670*/  @!P1 EXIT ;  /* 0x000000000000994d */ /* 0x000fd80003800000 */
[----:B------:R-:W-:Y:S01]  /*4680*/  LOP3.LUT R5, R5, 0x2, RZ, 0xfc, !PT ;  /* 0x0000000205057812 */ /* 0x000fe200078efcff */
[----:B------:R-:W-:Y:S01]  /*4690*/  IMAD.MOV.U32 R4, RZ, RZ, 0x1 ;  /* 0x00000001ff047424 */ /* 0x000fe200078e00ff */
[----:B------:R-:W-:Y:S02]  /*46a0*/  @P2 ISETP.NE.U32.AND.EX P0, PT, RZ, RZ, PT, P0 ;  /* 0x000000ffff00220c */ /* 0x000fe40003f05100 */
[----:B------:R-:W-:Y:S02]  /*46b0*/  ISETP.NE.AND P1, PT, R5, 0x3, PT ;  /* 0x000000030500780c */ /* 0x000fe40003f25270 */
[----:B------:R-:W-:-:S11]  /*46c0*/  @P2 SEL R4, RZ, 0x1, !P0 ;  /* 0x00000001ff042807 */ /* 0x000fd60004000000 */
[----:B------:R-:W-:Y:S05]  /*46d0*/  @!P1 BRA `(.L_x_94) ;  /* 0x0000000000049947 */ /* 0x000fea0003800000 */
[----:B------:R-:W-:Y:S01]  /*46e0*/  BPT.TRAP 0x1 ;  /* 0x000000040000795c */ /* 0x000fe20000300000 */
.L_x_94:
[----:B------:R-:W0:Y:S01]  /*46f0*/  S2R R5, SR_CgaCtaId ;  /* 0x0000000000057919 */ /* 0x000e220000008800 */
[----:B------:R-:W-:Y:S02]  /*4700*/  SHF.R.U32.HI R2, RZ, 0x2, R11 ;  /* 0x00000002ff027819 */ /* 0x000fe4000001160b */
[----:B------:R-:W-:-:S03]  /*4710*/  MOV R0, 0x400 ;  /* 0x0000040000007802 */ /* 0x000fc60000000f00 */
[----:B------:R-:W-:-:S04]  /*4720*/  IMAD.WIDE.U32 R2, R2, 0x24924925, RZ ;  /* 0x2492492502027825 */ /* 0x000fc800078e00ff */
[----:B------:R-:W-:Y:S01]  /*4730*/  IMAD R3, R3, -0x1c, R11 ;  /* 0xffffffe403037824 */ /* 0x000fe200078e020b */
[----:B0-----:R-:W-:Y:S02]  /*4740*/  LEA R0, R5, R0, 0x18 ;  /* 0x0000000005007211 */ /* 0x001fe400078ec0ff */
[----:B------:R-:W-:-:S03]  /*4750*/  SHF.L.U32 R5, R4, 0x1f, RZ ;  /* 0x0000001f04057819 */ /* 0x000fc600000006ff */
[----:B------:R-:W-:-:S04]  /*4760*/  VIADD R0, R0, 0x380e0 ;  /* 0x000380e000007836 */ /* 0x000fc80000000000 */
[----:B------:R-:W-:-:S07]  /*4770*/  IMAD R2, R3, 0x8, R0 ;  /* 0x0000000803027824 */ /* 0x000fce00078e0200 */
.L_x_95:
[----:B0-----:R0:W1:Y:S02]  /*4780*/  SYNCS.PHASECHK.TRANS64.TRYWAIT P0, [R2+URZ], R5 ;  /* 0x00000005020075a7 */ /* 0x001064000800017f */
[----:B-1----:R-:W-:Y:S05]  /*4790*/  @!P0 NANOSLEEP.SYNCS 0x989680 ;  /* 0x009896800000895d */ /* 0x002fea0003900000 */
[----:B------:R-:W1:Y:S02]  /*47a0*/  @!P0 SYNCS.PHASECHK.TRANS64 P0, [R2+URZ], R5 ;  /* 0x00000005020085a7 */ /* 0x000e64000800007f */
[----:B-1----:R-:W-:Y:S05]  /*47b0*/  @!P0 BRA `(.L_x_95) ;  /* 0xfffffffc00f08947 */ /* 0x002fea000383ffff */
[----:B------:R-:W-:-:S05]  /*47c0*/  VIADD R3, R3, 0x1 ;  /* 0x0000000103037836 */ /* 0x000fca0000000000 */
[----:B------:R-:W-:-:S04]  /*47d0*/  ISETP.NE.AND P0, PT, R3, 0x1c, PT ;  /* 0x0000001c0300780c */ /* 0x000fc80003f05270 */
[----:B0-----:R-:W-:Y:S02]  /*47e0*/  SEL R5, RZ, 0x1, P0 ;  /* 0x00000001ff057807 */ /* 0x001fe40000000000 */
[----:B------:R-:W-:Y:S02]  /*47f0*/  SEL R3, R3, RZ, P0 ;  /* 0x000000ff03037207 */ /* 0x000fe40000000000 */
[----:B------:R-:W-:-:S03]  /*4800*/  LOP3.LUT R7, R4, R5, RZ, 0x3c, !PT ;  /* 0x0000000504077212 */ /* 0x000fc600078e3cff */
[----:B------:R-:W-:Y:S01]  /*4810*/  IMAD R2, R3, 0x8, R0 ;  /* 0x0000000803027824 */ /* 0x000fe200078e0200 */
[----:B------:R-:W-:-:S07]  /*4820*/  SHF.L.U32 R5, R7, 0x1f, RZ ;  /* 0x0000001f07057819 */ /* 0x000fce00000006ff */
.L_x_96:
        /* <DEDUP_REMOVED lines=11> */
.L_x_97:
        /* <DEDUP_REMOVED lines=11> */
.L_x_98:
        /* <DEDUP_REMOVED lines=11> */
.L_x_99:
        /* <DEDUP_REMOVED lines=11> */
.L_x_100:
        /* <DEDUP_REMOVED lines=11> */
.L_x_101:
        /* <DEDUP_REMOVED lines=11> */
.L_x_102:
        /* <DEDUP_REMOVED lines=11> */
.L_x_103:
        /* <DEDUP_REMOVED lines=11> */
.L_x_104:
        /* <DEDUP_REMOVED lines=11> */
.L_x_105:
        /* <DEDUP_REMOVED lines=11> */
.L_x_106:
        /* <DEDUP_REMOVED lines=11> */
.L_x_107:
        /* <DEDUP_REMOVED lines=11> */
.L_x_108:
        /* <DEDUP_REMOVED lines=11> */
.L_x_109:
        /* <DEDUP_REMOVED lines=11> */
.L_x_110:
        /* <DEDUP_REMOVED lines=11> */
.L_x_111:
        /* <DEDUP_REMOVED lines=11> */
.L_x_112:
        /* <DEDUP_REMOVED lines=11> */
.L_x_113:
        /* <DEDUP_REMOVED lines=11> */
.L_x_114:
        /* <DEDUP_REMOVED lines=11> */
.L_x_115:
        /* <DEDUP_REMOVED lines=11> */
.L_x_116:
        /* <DEDUP_REMOVED lines=11> */
.L_x_117:
        /* <DEDUP_REMOVED lines=11> */
.L_x_118:
        /* <DEDUP_REMOVED lines=11> */
.L_x_119:
        /* <DEDUP_REMOVED lines=11> */
.L_x_120:
        /* <DEDUP_REMOVED lines=11> */
.L_x_121:
        /* <DEDUP_REMOVED lines=11> */
.L_x_122:
[----:B0-----:R0:W1:Y:S02]  /*5a10*/  SYNCS.PHASECHK.TRANS64.TRYWAIT P0, [R3+URZ], R0 ;  /* 0x00000000030075a7 */ /* 0x001064000800017f */
[----:B-1----:R-:W-:Y:S05]  /*5a20*/  @!P0 NANOSLEEP.SYNCS 0x989680 ;  /* 0x009896800000895d */ /* 0x002fea0003900000 */
[----:B------:R-:W1:Y:S02]  /*5a30*/  @!P0 SYNCS.PHASECHK.TRANS64 P0, [R3+URZ], R0 ;  /* 0x00000000030085a7 */ /* 0x000e64000800007f */
[----:B-1----:R-:W-:Y:S05]  /*5a40*/  @P0 EXIT ;  /* 0x000000000000094d */ /* 0x002fea0003800000 */
[----:B------:R-:W-:Y:S05]  /*5a50*/  BRA `(.L_x_122) ;  /* 0xfffffffc00ec7947 */ /* 0x000fea000383ffff */
.L_x_123:
[----:B------:R-:W-:-:S00]  /*5a60*/  BRA `(.L_x_123) ;  /* 0xfffffffc00fc7947 */ /* 0x000fc0000383ffff */
[----:B------:R-:W-:-:S00]  /*5a70*/  NOP ;  /* 0x0000000000007918 */ /* 0x000fc00000000000 */
        /* <DEDUP_REMOVED lines=8> */
.L_x_124:


//--------------------- .nv.shared._ZN7cutlass13device_kernelINS_4conv6kernel13ConvUniversalINS1_16ConvProblemShapeILNS1_8OperatorE2ELi2EEENS1_10collective14CollectiveConvINS1_46MainloopSm90TmaGmmaWarpSpecializedImplicitGemmILS5_2ELi28ELi2EN4cute5tupleIJNSA_1CILi2EEENSC_ILi1EEESE_EEENS1_36KernelImplicitTmaWarpSpecializedSm90ELi1EEENSB_IJNSC_ILi64EEENSB_IJSI_EEENSB_IJNSC_ILi32EEEEEEEEENS_10bfloat16_tESN_NSA_8TiledMMAINSA_8MMA_AtomIJNSA_4SM904GMMA27MMA_64x64x16_F32BF16BF16_SSILNSR_5MajorE1ELST_1ELNSR_7ScaleInE1ELSU_1EEEEEENSA_6LayoutINSB_IJSE_SE_SE_EEENSB_IJNSC_ILi0EEESZ_SZ_EEEEENSB_IJNSA_10UnderscoreES12_S12_EEEEENS7_6detail26Sm90ImplicitGemmTileTraitsINSA_13SM90_TMA_LOADENSA_14ComposedLayoutINSA_7SwizzleILi3ELi4ELi3EEENSA_18smem_ptr_flag_bitsILi16EEENSX_INSB_IJNSB_IJSI_SE_EEENSB_IJNSC_ILi8EEENSC_ILi4EEEEEENSB_IJSE_NSC_ILi28EEEEEEEEENSB_IJNSB_IJSE_SZ_EEENSB_IJSI_NSC_ILi512EEEEEENSB_IJSZ_NSC_ILi2048EEEEEEEEEEEEEvEENS16_INSA_30SM90_TMA_LOAD_IM2COL_MULTICASTES1R_vEEEENS_8epilogue10collective6detail29Sm90TmaWarpSpecializedAdapterINS1X_15DefaultEpilogueISN_NSB_IJlNSB_IJSE_llEEESZ_EEES22_NS1W_6thread17LinearCombinationISN_Li1EffLNS23_9ScaleType4KindE0ELNS_15FloatRoundStyleE2ESN_EENS_4gemm15EpilogueDefaultEEEEEvvEEEEvNT_6ParamsE --------------------------
	.section	.nv.shared._ZN7cutlass13device_kernelINS_4conv6kernel13ConvUniversalINS1_16ConvProblemShapeILNS1_8OperatorE2ELi2EEENS1_10collective14CollectiveConvINS1_46MainloopSm90TmaGmmaWarpSpecializedImplicitGemmILS5_2ELi28ELi2EN4cute5tupleIJNSA_1CILi2EEENSC_ILi1EEESE_EEENS1_36KernelImplicitTmaWarpSpecializedSm90ELi1EEENSB_IJNSC_ILi64EEENSB_IJSI_EEENSB_IJNSC_ILi32EEEEEEEEENS_10bfloat16_tESN_NSA_8TiledMMAINSA_8MMA_AtomIJNSA_4SM904GMMA27MMA_64x64x16_F32BF16BF16_SSILNSR_5MajorE1ELST_1ELNSR_7ScaleInE1ELSU_1EEEEEENSA_6LayoutINSB_IJSE_SE_SE_EEENSB_IJNSC_ILi0EEESZ_SZ_EEEEENSB_IJNSA_10UnderscoreES12_S12_EEEEENS7_6detail26Sm90ImplicitGemmTileTraitsINSA_13SM90_TMA_LOADENSA_14ComposedLayoutINSA_7SwizzleILi3ELi4ELi3EEENSA_18smem_ptr_flag_bitsILi16EEENSX_INSB_IJNSB_IJSI_SE_EEENSB_IJNSC_ILi8EEENSC_ILi4EEEEEENSB_IJSE_NSC_ILi28EEEEEEEEENSB_IJNSB_IJSE_SZ_EEENSB_IJSI_NSC_ILi512EEEEEENSB_IJSZ_NSC_ILi2048EEEEEEEEEEEEEvEENS16_INSA_30SM90_TMA_LOAD_IM2COL_MULTICASTES1R_vEEEENS_8epilogue10collective6detail29Sm90TmaWarpSpecializedAdapterINS1X_15DefaultEpilogueISN_NSB_IJlNSB_IJSE_llEEESZ_EEES22_NS1W_6thread17LinearCombinationISN_Li1EffLNS23_9ScaleType4KindE0ELNS_15FloatRoundStyleE2ESN_EENS_4gemm15EpilogueDefaultEEEEEvvEEEEvNT_6ParamsE,"aw",@nobits
	.sectionflags	@""
	.align	16
	.zero		1024


//--------------------- .nv.shared.reserved.0     --------------------------
	.section	.nv.shared.reserved.0,"aw",@nobits
	.weak		__nv_reservedSMEM_offset_0_alias
	.size		__nv_reservedSMEM_offset_0_alias, 0, 0
	.other		__nv_reservedSMEM_offset_0_alias,@"STO_CUDA_RESERVED_SHARED STV_DEFAULT"
__nv_reservedSMEM_offset_0_alias:
	.zero		0


//--------------------- .nv.global                --------------------------
	.section	.nv.global,"aw",@nobits
.nv.global:
	.type		_ZN39_INTERNAL_e618c5ec_4_k_cu_dd6cb154_29024cute1_E,@object
	.size		_ZN39_INTERNAL_e618c5ec_4_k_cu_dd6cb154_29024cute1_E,(_ZN39_INTERNAL_e618c5ec_4_k_cu_dd6cb154_29024cuda3std3__45__cpo6cbeginE - _ZN39_INTERNAL_e618c5ec_4_k_cu_dd6cb154_29024cute1_E)
_ZN39_INTERNAL_e618c5ec_4_k_cu_dd6cb154_29024cute1_E:
	.zero		1
	.type		_ZN39_INTERNAL_e618c5ec_4_k_cu_dd6cb154_29024cuda3std3__45__cpo6cbeginE,@object
	.size		_ZN39_INTERNAL_e618c5ec_4_k_cu_dd6cb154_29024cuda3std3__45__cpo6cbeginE,(_ZN39_INTERNAL_e618c5ec_4_k_cu_dd6cb154_29024cuda3std3__48in_placeE - _ZN39_INTERNAL_e618c5ec_4_k_cu_dd6cb154_29024cuda3std3__45__cpo6cbeginE)
_ZN39_INTERNAL_e618c5ec_4_k_cu_dd6cb154_29024cuda3std3__45__cpo6cbeginE:
	.zero		1
	.type		_ZN39_INTERNAL_e618c5ec_4_k_cu_dd6cb154_29024cuda3std3__48in_placeE,@object
	.size		_ZN39_INTERNAL_e618c5ec_4_k_cu_dd6cb154_29024cuda3std3__48in_placeE,(_ZN39_INTERNAL_e618c5ec_4_k_cu_dd6cb154_29024cuda3std6ranges3__45__cpo9iter_moveE - _ZN39_INTERNAL_e618c5ec_4_k_cu_dd6cb154_29024cuda3std3__48in_placeE)
_ZN39_INTERNAL_e618c5ec_4_k_cu_dd6cb154_29024cuda3std3__48in_placeE:
	.zero		1
	.type		_ZN39_INTERNAL_e618c5ec_4_k_cu_dd6cb154_29024cuda3std6ranges3__45__cpo9iter_moveE,@object
	.size		_ZN39_INTERNAL_e618c5ec_4_k_cu_dd6cb154_29024cuda3std6ranges3__45__cpo9iter_moveE,(_ZN39_INTERNAL_e618c5ec_4_k_cu_dd6cb154_29024cuda3std3__45__cpo5beginE - _ZN39_INTERNAL_e618c5ec_4_k_cu_dd6cb154_29024cuda3std6ranges3__45__cpo9iter_moveE)
_ZN39_INTERNAL_e618c5ec_4_k_cu_dd6cb154_29024cuda3std6ranges3__45__cpo9iter_moveE:
	.zero		1
	.type		_ZN39_INTERNAL_e618c5ec_4_k_cu_dd6cb154_29024cuda3std3__45__cpo5beginE,@object
	.size		_ZN39_INTERNAL_e618c5ec_4_k_cu_dd6cb154_29024cuda3std3__45__cpo5beginE,(_ZN39_INTERNAL_e618c5ec_4_k_cu_dd6cb154_29024cuda3std3__441_GLOBAL__N__e618c5ec_4_k_cu_dd6cb154_29026ignoreE - _ZN39_INTERNAL_e618c5ec_4_k_cu_dd6cb154_29024cuda3std3__45__cpo5beginE)
_ZN39_INTERNAL_e618c5ec_4_k_cu_dd6cb154_29024cuda3std3__45__cpo5beginE:
	.zero		1
	.type		_ZN39_INTERNAL_e618c5ec_4_k_cu_dd6cb154_29024cuda3std3__441_GLOBAL__N__e618c5ec_4_k_cu_dd6cb154_29026ignoreE,@object
	.size		_ZN39_INTERNAL_e618c5ec_4_k_cu_dd6cb154_29024cuda3std3__441_GLOBAL__N__e618c5ec_4_k_cu_dd6cb154_29026ignoreE,(_ZN39_INTERNAL_e618c5ec_4_k_cu_dd6cb154_29024cute7productE - _ZN39_INTERNAL_e618c5ec_4_k_cu_dd6cb154_29024cuda3std3__441_GLOBAL__N__e618c5ec_4_k_cu_dd6cb154_29026ignoreE)
_ZN39_INTERNAL_e618c5ec_4_k_cu_dd6cb154_29024cuda3std3__441_GLOBAL__N__e618c5ec_4_k_cu_dd6cb154_29026ignoreE:
	.zero		1
	.type		_ZN39_INTERNAL_e618c5ec_4_k_cu_dd6cb154_29024cute7productE,@object
	.size		_ZN39_INTERNAL_e618c5ec_4_k_cu_dd6cb154_29024cute7productE,(_ZN39_INTERNAL_e618c5ec_4_k_cu_dd6cb154_29024cuda3std3__45__cpo3endE - _ZN39_INTERNAL_e618c5ec_4_k_cu_dd6cb154_29024cute7productE)
_ZN39_INTERNAL_e618c5ec_4_k_cu_dd6cb154_29024cute7productE:
	.zero		1
	.type		_ZN39_INTERNAL_e618c5ec_4_k_cu_dd6cb154_29024cuda3std3__45__cpo3endE,@object
	.size		_ZN39_INTERNAL_e618c5ec_4_k_cu_dd6cb154_29024cuda3std3__45__cpo3endE,(_ZN39_INTERNAL_e618c5ec_4_k_cu_dd6cb154_29024cuda3std3__419piecewise_constructE - _ZN39_INTERNAL_e618c5ec_4_k_cu_dd6cb154_29024cuda3std3__45__cpo3endE)
_ZN39_INTERNAL_e618c5ec_4_k_cu_dd6cb154_29024cuda3std3__45__cpo3endE:
	.zero		1
	.type		_ZN39_INTERNAL_e618c5ec_4_k_cu_dd6cb154_29024cuda3std3__419piecewise_constructE,@object
	.size		_ZN39_INTERNAL_e618c5ec_4_k_cu_dd6cb154_29024cuda3std3__419piecewise_constructE,(_ZN39_INTERNAL_e618c5ec_4_k_cu_dd6cb154_29024cuda3std3__45__cpo4cendE - _ZN39_INTERNAL_e618c5ec_4_k_cu_dd6cb154_29024cuda3std3__419piecewise_constructE)
_ZN39_INTERNAL_e618c5ec_4_k_cu_dd6cb154_29024cuda3std3__419piecewise_constructE:
	.zero		1
	.type		_ZN39_INTERNAL_e618c5ec_4_k_cu_dd6cb154_29024cuda3std3__45__cpo4cendE,@object
	.size		_ZN39_INTERNAL_e618c5ec_4_k_cu_dd6cb154_29024cuda3std3__45__cpo4cendE,(_ZN39_INTERNAL_e618c5ec_4_k_cu_dd6cb154_29024cuda3std6ranges3__45__cpo4swapE - _ZN39_INTERNAL_e618c5ec_4_k_cu_dd6cb154_29024cuda3std3__45__cpo4cendE)
_ZN39_INTERNAL_e618c5ec_4_k_cu_dd6cb154_29024cuda3std3__45__cpo4cendE:
	.zero		1
	.type		_ZN39_INTERNAL_e618c5ec_4_k_cu_dd6cb154_29024cuda3std6ranges3__45__cpo4swapE,@object
	.size		_ZN39_INTERNAL_e618c5ec_4_k_cu_dd6cb154_29024cuda3std6ranges3__45__cpo4swapE,(.L_7 - _ZN39_INTERNAL_e618c5ec_4_k_cu_dd6cb154_29024cuda3std6ranges3__45__cpo4swapE)
_ZN39_INTERNAL_e618c5ec_4_k_cu_dd6cb154_29024cuda3std6ranges3__45__cpo4swapE:
	.zero		1
.L_7:


//--------------------- .nv.constant0._ZN7cutlass13device_kernelINS_4conv6kernel13ConvUniversalINS1_16ConvProblemShapeILNS1_8OperatorE2ELi2EEENS1_10collective14CollectiveConvINS1_46MainloopSm90TmaGmmaWarpSpecializedImplicitGemmILS5_2ELi28ELi2EN4cute5tupleIJNSA_1CILi2EEENSC_ILi1EEESE_EEENS1_36KernelImplicitTmaWarpSpecializedSm90ELi1EEENSB_IJNSC_ILi64EEENSB_IJSI_EEENSB_IJNSC_ILi32EEEEEEEEENS_10bfloat16_tESN_NSA_8TiledMMAINSA_8MMA_AtomIJNSA_4SM904GMMA27MMA_64x64x16_F32BF16BF16_SSILNSR_5MajorE1ELST_1ELNSR_7ScaleInE1ELSU_1EEEEEENSA_6LayoutINSB_IJSE_SE_SE_EEENSB_IJNSC_ILi0EEESZ_SZ_EEEEENSB_IJNSA_10UnderscoreES12_S12_EEEEENS7_6detail26Sm90ImplicitGemmTileTraitsINSA_13SM90_TMA_LOADENSA_14ComposedLayoutINSA_7SwizzleILi3ELi4ELi3EEENSA_18smem_ptr_flag_bitsILi16EEENSX_INSB_IJNSB_IJSI_SE_EEENSB_IJNSC_ILi8EEENSC_ILi4EEEEEENSB_IJSE_NSC_ILi28EEEEEEEEENSB_IJNSB_IJSE_SZ_EEENSB_IJSI_NSC_ILi512EEEEEENSB_IJSZ_NSC_ILi2048EEEEEEEEEEEEEvEENS16_INSA_30SM90_TMA_LOAD_IM2COL_MULTICASTES1R_vEEEENS_8epilogue10collective6detail29Sm90TmaWarpSpecializedAdapterINS1X_15DefaultEpilogueISN_NSB_IJlNSB_IJSE_llEEESZ_EEES22_NS1W_6thread17LinearCombinationISN_Li1EffLNS23_9ScaleType4KindE0ELNS_15FloatRoundStyleE2ESN_EENS_4gemm15EpilogueDefaultEEEEEvvEEEEvNT_6ParamsE --------------------------
	.section	.nv.constant0._ZN7cutlass13device_kernelINS_4conv6kernel13ConvUniversalINS1_16ConvProblemShapeILNS1_8OperatorE2ELi2EEENS1_10collective14CollectiveConvINS1_46MainloopSm90TmaGmmaWarpSpecializedImplicitGemmILS5_2ELi28ELi2EN4cute5tupleIJNSA_1CILi2EEENSC_ILi1EEESE_EEENS1_36KernelImplicitTmaWarpSpecializedSm90ELi1EEENSB_IJNSC_ILi64EEENSB_IJSI_EEENSB_IJNSC_ILi32EEEEEEEEENS_10bfloat16_tESN_NSA_8TiledMMAINSA_8MMA_AtomIJNSA_4SM904GMMA27MMA_64x64x16_F32BF16BF16_SSILNSR_5MajorE1ELST_1ELNSR_7ScaleInE1ELSU_1EEEEEENSA_6LayoutINSB_IJSE_SE_SE_EEENSB_IJNSC_ILi0EEESZ_SZ_EEEEENSB_IJNSA_10UnderscoreES12_S12_EEEEENS7_6detail26Sm90ImplicitGemmTileTraitsINSA_13SM90_TMA_LOADENSA_14ComposedLayoutINSA_7SwizzleILi3ELi4ELi3EEENSA_18smem_ptr_flag_bitsILi16EEENSX_INSB_IJNSB_IJSI_SE_EEENSB_IJNSC_ILi8EEENSC_ILi4EEEEEENSB_IJSE_NSC_ILi28EEEEEEEEENSB_IJNSB_IJSE_SZ_EEENSB_IJSI_NSC_ILi512EEEEEENSB_IJSZ_NSC_ILi2048EEEEEEEEEEEEEvEENS16_INSA_30SM90_TMA_LOAD_IM2COL_MULTICASTES1R_vEEEENS_8epilogue10collective6detail29Sm90TmaWarpSpecializedAdapterINS1X_15DefaultEpilogueISN_NSB_IJlNSB_IJSE_llEEESZ_EEES22_NS1W_6thread17LinearCombinationISN_Li1EffLNS23_9ScaleType4KindE0ELNS_15FloatRoundStyleE2ESN_EENS_4gemm15EpilogueDefaultEEEEEvvEEEEvNT_6ParamsE,"a",@progbits
	.sectionflags	@""
	.align	4
.nv.constant0._ZN7cutlass13device_kernelINS_4conv6kernel13ConvUniversalINS1_16ConvProblemShapeILNS1_8OperatorE2ELi2EEENS1_10collective14CollectiveConvINS1_46MainloopSm90TmaGmmaWarpSpecializedImplicitGemmILS5_2ELi28ELi2EN4cute5tupleIJNSA_1CILi2EEENSC_ILi1EEESE_EEENS1_36KernelImplicitTmaWarpSpecializedSm90ELi1EEENSB_IJNSC_ILi64EEENSB_IJSI_EEENSB_IJNSC_ILi32EEEEEEEEENS_10bfloat16_tESN_NSA_8TiledMMAINSA_8MMA_AtomIJNSA_4SM904GMMA27MMA_64x64x16_F32BF16BF16_SSILNSR_5MajorE1ELST_1ELNSR_7ScaleInE1ELSU_1EEEEEENSA_6LayoutINSB_IJSE_SE_SE_EEENSB_IJNSC_ILi0EEESZ_SZ_EEEEENSB_IJNSA_10UnderscoreES12_S12_EEEEENS7_6detail26Sm90ImplicitGemmTileTraitsINSA_13SM90_TMA_LOADENSA_14ComposedLayoutINSA_7SwizzleILi3ELi4ELi3EEENSA_18smem_ptr_flag_bitsILi16EEENSX_INSB_IJNSB_IJSI_SE_EEENSB_IJNSC_ILi8EEENSC_ILi4EEEEEENSB_IJSE_NSC_ILi28EEEEEEEEENSB_IJNSB_IJSE_SZ_EEENSB_IJSI_NSC_ILi512EEEEEENSB_IJSZ_NSC_ILi2048EEEEEEEEEEEEEvEENS16_INSA_30SM90_TMA_LOAD_IM2COL_MULTICASTES1R_vEEEENS_8epilogue10collective6detail29Sm90TmaWarpSpecializedAdapterINS1X_15DefaultEpilogueISN_NSB_IJlNSB_IJSE_llEEESZ_EEES22_NS1W_6thread17LinearCombinationISN_Li1EffLNS23_9ScaleType4KindE0ELNS_15FloatRoundStyleE2ESN_EENS_4gemm15EpilogueDefaultEEEEEvvEEEEvNT_6ParamsE:
	.zero		1536


//--------------------- SYMBOLS --------------------------

	.type		.nv.reservedSmem.offset0,@object
	.size		.nv.reservedSmem.offset0,0x4
